def matmul_kernel(
    a_ptr,
    b_ptr,
    c_ptr,
    M,
    N,
    K,
    stride_am,
    stride_ak,
    stride_bk,
    stride_bn,
    stride_cm,
    stride_cn,
    BLOCK_M: tl.constexpr,
    BLOCK_N: tl.constexpr,
    BLOCK_K: tl.constexpr,
    GROUP_M: tl.constexpr,
):
    pid = tl.program_id(axis=0)
    num_pid_m = tl.cdiv(M, BLOCK_M)
    num_pid_n = tl.cdiv(N, BLOCK_N)
    num_pid_in_group = GROUP_M * num_pid_n
    group_id = pid // num_pid_in_group
    first_pid_m = group_id * GROUP_M
    group_size_m = min(num_pid_m - first_pid_m, GROUP_M)
    pid_m = first_pid_m + ((pid % num_pid_in_group) % group_size_m)
    pid_n = (pid % num_pid_in_group) // group_size_m

    offs_am = (pid_m * BLOCK_M + tl.arange(0, BLOCK_M)) % M
    offs_bn = (pid_n * BLOCK_N + tl.arange(0, BLOCK_N)) % N
    offs_k = tl.arange(0, BLOCK_K)
    a_ptrs = a_ptr + offs_am[:, None] * stride_am + offs_k[None, :] * stride_ak
    b_ptrs = b_ptr + offs_k[:, None] * stride_bk + offs_bn[None, :] * stride_bn

    acc = tl.zeros((BLOCK_M, BLOCK_N), dtype=tl.float32)
    for kk in range(0, tl.cdiv(K, BLOCK_K)):
        a = tl.load(a_ptrs, mask=offs_k[None, :] < K - kk * BLOCK_K, other=0.0)
        b = tl.load(b_ptrs, mask=offs_k[:, None] < K - kk * BLOCK_K, other=0.0)
        acc = tl.dot(a, b, acc)
        a_ptrs += BLOCK_K * stride_ak
        b_ptrs += BLOCK_K * stride_bk

    c = acc.to(c_ptr.dtype.element_ty)
    offs_cm = pid_m * BLOCK_M + tl.arange(0, BLOCK_M)
    offs_cn = pid_n * BLOCK_N + tl.arange(0, BLOCK_N)
    c_ptrs = c_ptr + offs_cm[:, None] * stride_cm + offs_cn[None, :] * stride_cn
    mask = (offs_cm[:, None] < M) & (offs_cn[None, :] < N)
    tl.store(c_ptrs, c, mask=mask)

# config = {"BLOCK_K": 16, "BLOCK_M": 16, "BLOCK_N": 512, "GROUP_M": 8, "arch": "sm_100", "dtype": "bf16", "num_ctas": 1, "num_stages": 3, "num_warps": 4}
# arch = sm_100


// ===== COMPILED SASS (sm_100a) =====

	.target	sm_100a

	.elftype	@"ET_EXEC"


//--------------------- .note.nv.tkinfo           --------------------------
	.section	.note.nv.tkinfo,"",@"SHT_NOTE"
	.sectionflags	@"SHF_NOTE_NV_TKINFO"
	.tkinfo
        /*0018*/ 	.word	0x00000081
        /*0030*/ 	.string	""
        /*0030*/ 	.string	"ptxas-blackwell"
        /*0030*/ 	.string	"Cuda compilation tools, release 12.9, V12.9.86"
        /*0030*/ 	.string	"Build cuda_12.9.r12.9/compiler.36037853_0"
        /*0030*/ 	.string	"-v  -suppress-debug-info  -lineinfo  -arch sm_100a "



//--------------------- .note.nv.cuver            --------------------------
	.section	.note.nv.cuver,"",@"SHT_NOTE"
	.sectionflags	@"SHF_NOTE_NV_CUVER"
        /*0018*/ 	.short	0x0001
        /*001a*/ 	.short	0x0064
        /*001c*/ 	.short	0x0001
        /*001e*/ 	.short	0x0000
        /*0020*/ 	.short	0x0001
        /*0022*/ 	.short	0x0000


//--------------------- .nv.info                  --------------------------
	.section	.nv.info,"",@"SHT_CUDA_INFO"
	.align	4


	//----- nvinfo : EIATTR_REGCOUNT
	.align		4
        /*0000*/ 	.byte	0x04, 0x2f
        /*0002*/ 	.short	(.L_1 - .L_0)
	.align		4
.L_0:
        /*0004*/ 	.word	index@(matmul_kernel)
        /*0008*/ 	.word	0x000000ff


	//----- nvinfo : EIATTR_FRAME_SIZE
	.align		4
.L_1:
        /*000c*/ 	.byte	0x04, 0x11
        /*000e*/ 	.short	(.L_3 - .L_2)
	.align		4
.L_2:
        /*0010*/ 	.word	index@(matmul_kernel)
        /*0014*/ 	.word	0x00000088


	//----- nvinfo : EIATTR_MIN_STACK_SIZE
	.align		4
.L_3:
        /*0018*/ 	.byte	0x04, 0x12
        /*001a*/ 	.short	(.L_5 - .L_4)
	.align		4
.L_4:
        /*001c*/ 	.word	index@(matmul_kernel)
        /*0020*/ 	.word	0x00000088
.L_5:


//--------------------- .nv.info.matmul_kernel    --------------------------
	.section	.nv.info.matmul_kernel,"",@"SHT_CUDA_INFO"
	.sectionflags	@""
	.align	4


	//----- nvinfo : EIATTR_CUDA_API_VERSION
	.align		4
        /*0000*/ 	.byte	0x04, 0x37
        /*0002*/ 	.short	(.L_7 - .L_6)
.L_6:
        /*0004*/ 	.word	0x00000081


	//----- nvinfo : EIATTR_KPARAM_INFO
	.align		4
.L_7:
        /*0008*/ 	.byte	0x04, 0x17
        /*000a*/ 	.short	(.L_9 - .L_8)
.L_8:
        /*000c*/ 	.word	0x00000000
        /*0010*/ 	.short	0x000d
        /*0012*/ 	.short	0x0048
        /*0014*/ 	.byte	0x00, 0xf4, 0x21, 0x00


	//----- nvinfo : EIATTR_KPARAM_INFO
	.align		4
.L_9:
        /*0018*/ 	.byte	0x04, 0x17
        /*001a*/ 	.short	(.L_11 - .L_10)
.L_10:
        /*001c*/ 	.word	0x00000000
        /*0020*/ 	.short	0x000c
        /*0022*/ 	.short	0x0040
        /*0024*/ 	.byte	0x00, 0xf4, 0x21, 0x00


	//----- nvinfo : EIATTR_KPARAM_INFO
	.align		4
.L_11:
        /*0028*/ 	.byte	0x04, 0x17
        /*002a*/ 	.short	(.L_13 - .L_12)
.L_12:
        /*002c*/ 	.word	0x00000000
        /*0030*/ 	.short	0x000b
        /*0032*/ 	.short	0x0038
        /*0034*/ 	.byte	0x00, 0xf0, 0x11, 0x00


	//----- nvinfo : EIATTR_KPARAM_INFO
	.align		4
.L_13:
        /*0038*/ 	.byte	0x04, 0x17
        /*003a*/ 	.short	(.L_15 - .L_14)
.L_14:
        /*003c*/ 	.word	0x00000000
        /*0040*/ 	.short	0x000a
        /*0042*/ 	.short	0x0034
        /*0044*/ 	.byte	0x00, 0xf0, 0x11, 0x00


	//----- nvinfo : EIATTR_KPARAM_INFO
	.align		4
.L_15:
        /*0048*/ 	.byte	0x04, 0x17
        /*004a*/ 	.short	(.L_17 - .L_16)
.L_16:
        /*004c*/ 	.word	0x00000000
        /*0050*/ 	.short	0x0009
        /*0052*/ 	.short	0x0030
        /*0054*/ 	.byte	0x00, 0xf0, 0x11, 0x00


	//----- nvinfo : EIATTR_KPARAM_INFO
	.align		4
.L_17:
        /*0058*/ 	.byte	0x04, 0x17
        /*005a*/ 	.short	(.L_19 - .L_18)
.L_18:
        /*005c*/ 	.word	0x00000000
        /*0060*/ 	.short	0x0008
        /*0062*/ 	.short	0x002c
        /*0064*/ 	.byte	0x00, 0xf0, 0x11, 0x00


	//----- nvinfo : EIATTR_KPARAM_INFO
	.align		4
.L_19:
        /*0068*/ 	.byte	0x04, 0x17
        /*006a*/ 	.short	(.L_21 - .L_20)
.L_20:
        /*006c*/ 	.word	0x00000000
        /*0070*/ 	.short	0x0007
        /*0072*/ 	.short	0x0028
        /*0074*/ 	.byte	0x00, 0xf0, 0x11, 0x00


	//----- nvinfo : EIATTR_KPARAM_INFO
	.align		4
.L_21:
        /*0078*/ 	.byte	0x04, 0x17
        /*007a*/ 	.short	(.L_23 - .L_22)
.L_22:
        /*007c*/ 	.word	0x00000000
        /*0080*/ 	.short	0x0006
        /*0082*/ 	.short	0x0024
        /*0084*/ 	.byte	0x00, 0xf0, 0x11, 0x00


	//----- nvinfo : EIATTR_KPARAM_INFO
	.align		4
.L_23:
        /*0088*/ 	.byte	0x04, 0x17
        /*008a*/ 	.short	(.L_25 - .L_24)
.L_24:
        /*008c*/ 	.word	0x00000000
        /*0090*/ 	.short	0x0005
        /*0092*/ 	.short	0x0020
        /*0094*/ 	.byte	0x00, 0xf0, 0x11, 0x00


	//----- nvinfo : EIATTR_KPARAM_INFO
	.align		4
.L_25:
        /*0098*/ 	.byte	0x04, 0x17
        /*009a*/ 	.short	(.L_27 - .L_26)
.L_26:
        /*009c*/ 	.word	0x00000000
        /*00a0*/ 	.short	0x0004
        /*00a2*/ 	.short	0x001c
        /*00a4*/ 	.byte	0x00, 0xf0, 0x11, 0x00


	//----- nvinfo : EIATTR_KPARAM_INFO
	.align		4
.L_27:
        /*00a8*/ 	.byte	0x04, 0x17
        /*00aa*/ 	.short	(.L_29 - .L_28)
.L_28:
        /*00ac*/ 	.word	0x00000000
        /*00b0*/ 	.short	0x0003
        /*00b2*/ 	.short	0x0018
        /*00b4*/ 	.byte	0x00, 0xf0, 0x11, 0x00


	//----- nvinfo : EIATTR_KPARAM_INFO
	.align		4
.L_29:
        /*00b8*/ 	.byte	0x04, 0x17
        /*00ba*/ 	.short	(.L_31 - .L_30)
.L_30:
        /*00bc*/ 	.word	0x00000000
        /*00c0*/ 	.short	0x0002
        /*00c2*/ 	.short	0x0010
        /*00c4*/ 	.byte	0x00, 0xf4, 0x21, 0x00


	//----- nvinfo : EIATTR_KPARAM_INFO
	.align		4
.L_31:
        /*00c8*/ 	.byte	0x04, 0x17
        /*00ca*/ 	.short	(.L_33 - .L_32)
.L_32:
        /*00cc*/ 	.word	0x00000000
        /*00d0*/ 	.short	0x0001
        /*00d2*/ 	.short	0x0008
        /*00d4*/ 	.byte	0x00, 0xf4, 0x21, 0x00


	//----- nvinfo : EIATTR_KPARAM_INFO
	.align		4
.L_33:
        /*00d8*/ 	.byte	0x04, 0x17
        /*00da*/ 	.short	(.L_35 - .L_34)
.L_34:
        /*00dc*/ 	.word	0x00000000
        /*00e0*/ 	.short	0x0000
        /*00e2*/ 	.short	0x0000
        /*00e4*/ 	.byte	0x00, 0xf4, 0x21, 0x00


	//----- nvinfo : EIATTR_SPARSE_MMA_MASK
	.align		4
.L_35:
        /*00e8*/ 	.byte	0x03, 0x50
        /*00ea*/ 	.short	0x0000


	//----- nvinfo : EIATTR_MAXREG_COUNT
	.align		4
        /*00ec*/ 	.byte	0x03, 0x1b
        /*00ee*/ 	.short	0x00ff


	//----- nvinfo : EIATTR_NUM_BARRIERS
	.align		4
        /*00f0*/ 	.byte	0x02, 0x4c
        /*00f2*/ 	.byte	0x01
	.zero		1


	//----- nvinfo : EIATTR_ANNOTATIONS
	.align		4
        /*00f4*/ 	.byte	0x04, 0x55
        /*00f6*/ 	.short	(.L_37 - .L_36)


	//   ....[0]....
.L_36:
        /*00f8*/ 	.word	0x00000001
        /*00fc*/ 	.byte	0xc0, 0x05, 0x00, 0x00, 0x01, 0x00, 0x00, 0x00, 0x00, 0x06, 0x00, 0x00, 0x01, 0x00, 0x00, 0x00
        /* <DEDUP_REMOVED lines=32> */
        /*030c*/ 	.byte	0x80, 0x84, 0x00, 0x00


	//----- nvinfo : EIATTR_VRC_CTA_INIT_COUNT
	.align		4
.L_37:
        /*0310*/ 	.byte	0x02, 0x4a
	.zero		1
	.zero		1


	//----- nvinfo : EIATTR_EXIT_INSTR_OFFSETS
	.align		4
        /*0314*/ 	.byte	0x04, 0x1c
        /*0316*/ 	.short	(.L_39 - .L_38)


	//   ....[0]....
.L_38:
        /*0318*/ 	.word	0x00009250


	//   ....[1]....
        /*031c*/ 	.word	0x00009280


	//----- nvinfo : EIATTR_REQNTID
	.align		4
.L_39:
        /*0320*/ 	.byte	0x04, 0x10
        /*0322*/ 	.short	(.L_41 - .L_40)
.L_40:
        /*0324*/ 	.word	0x00000080
        /*0328*/ 	.word	0x00000001
        /*032c*/ 	.word	0x00000001


	//----- nvinfo : EIATTR_CBANK_PARAM_SIZE
	.align		4
.L_41:
        /*0330*/ 	.byte	0x03, 0x19
        /*0332*/ 	.short	0x0050


	//----- nvinfo : EIATTR_PARAM_CBANK
	.align		4
        /*0334*/ 	.byte	0x04, 0x0a
        /*0336*/ 	.short	(.L_43 - .L_42)
	.align		4
.L_42:
        /*0338*/ 	.word	index@(.nv.constant0.matmul_kernel)
        /*033c*/ 	.short	0x0380
        /*033e*/ 	.short	0x0050


	//----- nvinfo : EIATTR_SW_WAR
	.align		4
.L_43:
        /*0340*/ 	.byte	0x04, 0x36
        /*0342*/ 	.short	(.L_45 - .L_44)
.L_44:
        /*0344*/ 	.word	0x00000008
.L_45:


//--------------------- .nv.compat                --------------------------
	.section	.nv.compat,"",@"SHT_CUDA_COMPAT_INFO"
	.align	4
        /*0000*/ 	.byte	0x02, 0x02, 0x01, 0x00, 0x02, 0x05, 0x05, 0x00, 0x02, 0x03, 0x00, 0x00, 0x02, 0x06, 0x01, 0x00


//--------------------- .nv.callgraph             --------------------------
	.section	.nv.callgraph,"",@"SHT_CUDA_CALLGRAPH"
	.align	4
	.sectionentsize	8
	.align		4
        /*0000*/ 	.word	0x00000000
	.align		4
        /*0004*/ 	.word	0xffffffff
	.align		4
        /*0008*/ 	.word	0x00000000
	.align		4
        /*000c*/ 	.word	0xfffffffe
	.align		4
        /*0010*/ 	.word	0x00000000
	.align		4
        /*0014*/ 	.word	0xfffffffd
	.align		4
        /*0018*/ 	.word	0x00000000
	.align		4
        /*001c*/ 	.word	0xfffffffc


//--------------------- .text.matmul_kernel       --------------------------
	.section	.text.matmul_kernel,"ax",@progbits
	.align	128
        .global         matmul_kernel
        .type           matmul_kernel,@function
        .size           matmul_kernel,(.L_x_4 - matmul_kernel)
        .other          matmul_kernel,@"STO_CUDA_ENTRY STV_DEFAULT"
matmul_kernel:
.text.matmul_kernel:
[----:B------:R-:W0:Y:S08]  /*0000*/  LDC R1, c[0x0][0x37c] ;  /* 0x0000df00ff017b82 */ /* 0x000e300000000800 */
[----:B------:R-:W1:Y:S01]  /*0010*/  LDC.64 R106, c[0x0][0x398] ;  /* 0x0000e600ff6a7b82 */ /* 0x000e620000000a00 */
[----:B------:R-:W2:Y:S01]  /*0020*/  S2R R5, SR_CTAID.X ;  /* 0x0000000000057919 */ /* 0x000ea20000002500 */
[----:B0-----:R-:W-:Y:S01]  /*0030*/  VIADD R1, R1, 0xffffff78 ;  /* 0xffffff7801017836 */ /* 0x001fe20000000000 */
[----:B------:R-:W0:Y:S01]  /*0040*/  LDCU UR4, c[0x0][0x3a0] ;  /* 0x00007400ff0477ac */ /* 0x000e220008000800 */
[----:B------:R-:W3:Y:S01]  /*0050*/  S2R R44, SR_TID.X ;  /* 0x00000000002c7919 */ /* 0x000ee20000002100 */
[----:B------:R-:W4:Y:S01]  /*0060*/  LDCU.64 UR10, c[0x0][0x358] ;  /* 0x00006b00ff0a77ac */ /* 0x000f220008000a00 */
[----:B------:R-:W2:Y:S01]  /*0070*/  LDCU UR8, c[0x0][0x3a0] ;  /* 0x00007400ff0877ac */ /* 0x000ea20008000800 */
[----:B0-----:R-:W-:Y:S01]  /*0080*/  UIADD3 UR4, UPT, UPT, UR4, 0xf, URZ ;  /* 0x0000000f04047890 */ /* 0x001fe2000fffe0ff */
[----:B-1----:R-:W-:-:S03]  /*0090*/  VIADD R0, R107, 0x1ff ;  /* 0x000001ff6b007836 */ /* 0x002fc60000000000 */
[----:B------:R-:W-:Y:S02]  /*00a0*/  UISETP.GT.AND UP0, UPT, UR4, 0xf, UPT ;  /* 0x0000000f0400788c */ /* 0x000fe4000bf04270 */
[----:B------:R-:W-:-:S04]  /*00b0*/  SHF.R.S32.HI R3, RZ, 0x1f, R0 ;  /* 0x0000001fff037819 */ /* 0x000fc80000011400 */
[----:B------:R-:W-:Y:S02]  /*00c0*/  LEA.HI R3, R3, R0, RZ, 0x9 ;  /* 0x0000000003037211 */ /* 0x000fe400078f48ff */
[----:B--2---:R-:W-:Y:S02]  /*00d0*/  IABS R8, R5 ;  /* 0x0000000500087213 */ /* 0x004fe40000000000 */
[----:B------:R-:W-:Y:S02]  /*00e0*/  SHF.R.S32.HI R3, RZ, 0x9, R3 ;  /* 0x00000009ff037819 */ /* 0x000fe40000011403 */
[----:B---3--:R-:W-:-:S03]  /*00f0*/  LOP3.LUT R84, R44, 0xf, RZ, 0xc0, !PT ;  /* 0x0000000f2c547812 */ /* 0x008fc600078ec0ff */
[----:B------:R-:W-:-:S05]  /*0100*/  IMAD.SHL.U32 R4, R3, 0x8, RZ ;  /* 0x0000000803047824 */ /* 0x000fca00078e00ff */
[-C--:B------:R-:W-:Y:S02]  /*0110*/  IABS R7, R4.reuse ;  /* 0x0000000400077213 */ /* 0x080fe40000000000 */
[----:B------:R-:W-:Y:S02]  /*0120*/  IABS R10, R4 ;  /* 0x00000004000a7213 */ /* 0x000fe40000000000 */
[----:B------:R-:W0:Y:S08]  /*0130*/  I2F.RP R0, R7 ;  /* 0x0000000700007306 */ /* 0x000e300000209400 */
[----:B0-----:R-:W0:Y:S02]  /*0140*/  MUFU.RCP R0, R0 ;  /* 0x0000000000007308 */ /* 0x001e240000001000 */
[----:B0-----:R-:W-:-:S02]  /*0150*/  VIADD R2, R0, 0xffffffe ;  /* 0x0ffffffe00027836 */ /* 0x001fc40000000000 */
[----:B------:R-:W-:-:S04]  /*0160*/  IMAD.MOV R0, RZ, RZ, -R10 ;  /* 0x000000ffff007224 */ /* 0x000fc800078e0a0a */
[----:B------:R0:W1:Y:S02]  /*0170*/  F2I.FTZ.U32.TRUNC.NTZ R3, R2 ;  /* 0x0000000200037305 */ /* 0x000064000021f000 */
[----:B0-----:R-:W-:Y:S02]  /*0180*/  IMAD.MOV.U32 R2, RZ, RZ, RZ ;  /* 0x000000ffff027224 */ /* 0x001fe400078e00ff */
[----:B-1----:R-:W-:-:S04]  /*0190*/  IMAD.MOV R6, RZ, RZ, -R3 ;  /* 0x000000ffff067224 */ /* 0x002fc800078e0a03 */
[----:B------:R-:W-:Y:S02]  /*01a0*/  IMAD R9, R6, R7, RZ ;  /* 0x0000000706097224 */ /* 0x000fe400078e02ff */
[----:B------:R-:W-:Y:S02]  /*01b0*/  IMAD.MOV.U32 R6, RZ, RZ, R8 ;  /* 0x000000ffff067224 */ /* 0x000fe400078e0008 */
[----:B------:R-:W-:-:S06]  /*01c0*/  IMAD.HI.U32 R3, R3, R9, R2 ;  /* 0x0000000903037227 */ /* 0x000fcc00078e0002 */
[----:B------:R-:W-:-:S04]  /*01d0*/  IMAD.HI.U32 R3, R3, R6, RZ ;  /* 0x0000000603037227 */ /* 0x000fc800078e00ff */
[----:B------:R-:W-:-:S05]  /*01e0*/  IMAD R0, R3, R0, R6 ;  /* 0x0000000003007224 */ /* 0x000fca00078e0206 */
[----:B------:R-:W-:-:S13]  /*01f0*/  ISETP.GT.U32.AND P1, PT, R7, R0, PT ;  /* 0x000000000700720c */ /* 0x000fda0003f24070 */
[----:B------:R-:W-:Y:S02]  /*0200*/  @!P1 IMAD.IADD R0, R0, 0x1, -R7 ;  /* 0x0000000100009824 */ /* 0x000fe400078e0a07 */
[----:B------:R-:W-:Y:S01]  /*0210*/  @!P1 VIADD R3, R3, 0x1 ;  /* 0x0000000103039836 */ /* 0x000fe20000000000 */
[----:B------:R-:W-:Y:S02]  /*0220*/  ISETP.NE.AND P1, PT, R4, RZ, PT ;  /* 0x000000ff0400720c */ /* 0x000fe40003f25270 */
[----:B------:R-:W-:Y:S02]  /*0230*/  ISETP.GE.U32.AND P0, PT, R0, R7, PT ;  /* 0x000000070000720c */ /* 0x000fe40003f06070 */
[----:B------:R-:W-:-:S04]  /*0240*/  LOP3.LUT R0, R5, R4, RZ, 0x3c, !PT ;  /* 0x0000000405007212 */ /* 0x000fc800078e3cff */
[----:B------:R-:W-:Y:S01]  /*0250*/  ISETP.GE.AND P2, PT, R0, RZ, PT ;  /* 0x000000ff0000720c */ /* 0x000fe20003f46270 */
[----:B------:R-:W-:-:S06]  /*0260*/  VIADD R0, R106, 0xf ;  /* 0x0000000f6a007836 */ /* 0x000fcc0000000000 */
[----:B------:R-:W-:-:S04]  /*0270*/  @P0 VIADD R3, R3, 0x1 ;  /* 0x0000000103030836 */ /* 0x000fc80000000000 */
[----:B------:R-:W-:Y:S01]  /*0280*/  IMAD.MOV.U32 R2, RZ, RZ, R3 ;  /* 0x000000ffff027224 */ /* 0x000fe200078e0003 */
[----:B------:R-:W-:-:S03]  /*0290*/  SHF.R.S32.HI R3, RZ, 0x1f, R0 ;  /* 0x0000001fff037819 */ /* 0x000fc60000011400 */
[----:B------:R-:W-:Y:S01]  /*02a0*/  @!P2 IMAD.MOV R2, RZ, RZ, -R2 ;  /* 0x000000ffff02a224 */ /* 0x000fe200078e0a02 */
[----:B------:R-:W-:Y:S02]  /*02b0*/  @!P1 LOP3.LUT R2, RZ, R4, RZ, 0x33, !PT ;  /* 0x00000004ff029212 */ /* 0x000fe400078e33ff */
[----:B------:R-:W-:-:S03]  /*02c0*/  LEA.HI R3, R3, R0, RZ, 0x4 ;  /* 0x0000000003037211 */ /* 0x000fc600078f20ff */
[----:B------:R-:W-:Y:S02]  /*02d0*/  IMAD.SHL.U32 R6, R2, 0x8, RZ ;  /* 0x0000000802067824 */ /* 0x000fe400078e00ff */
[----:B------:R-:W-:-:S03]  /*02e0*/  IMAD.MOV R2, RZ, RZ, -R2 ;  /* 0x000000ffff027224 */ /* 0x000fc600078e0a02 */
[----:B------:R-:W-:Y:S01]  /*02f0*/  LEA.HI.SX32 R3, R3, -R6, 0x1c ;  /* 0x8000000603037211 */ /* 0x000fe200078fe2ff */
[----:B------:R-:W-:-:S03]  /*0300*/  IMAD R4, R4, R2, R5 ;  /* 0x0000000204047224 */ /* 0x000fc600078e0205 */
[----:B------:R-:W-:Y:S02]  /*0310*/  VIMNMX R11, PT, PT, R3, 0x8, PT ;  /* 0x00000008030b7848 */ /* 0x000fe40003fe0100 */
[----:B------:R-:W-:Y:S02]  /*0320*/  IABS R9, R4 ;  /* 0x0000000400097213 */ /* 0x000fe40000000000 */
[----:B------:R-:W-:-:S04]  /*0330*/  IABS R7, R11 ;  /* 0x0000000b00077213 */ /* 0x000fc80000000000 */
[----:B------:R-:W0:Y:S08]  /*0340*/  I2F.RP R0, R7 ;  /* 0x0000000700007306 */ /* 0x000e300000209400 */
[----:B0-----:R-:W0:Y:S02]  /*0350*/  MUFU.RCP R0, R0 ;  /* 0x0000000000007308 */ /* 0x001e240000001000 */
[----:B0-----:R-:W-:-:S06]  /*0360*/  VIADD R3, R0, 0xffffffe ;  /* 0x0ffffffe00037836 */ /* 0x001fcc0000000000 */
[----:B------:R-:W0:Y:S02]  /*0370*/  F2I.FTZ.U32.TRUNC.NTZ R3, R3 ;  /* 0x0000000300037305 */ /* 0x000e24000021f000 */
[----:B0-----:R-:W-:-:S04]  /*0380*/  IMAD.MOV R8, RZ, RZ, -R3 ;  /* 0x000000ffff087224 */ /* 0x001fc800078e0a03 */
[----:B------:R-:W-:Y:S01]  /*0390*/  IMAD.MOV.U32 R2, RZ, RZ, R8 ;  /* 0x000000ffff027224 */ /* 0x000fe200078e0008 */
[----:B------:R-:W-:-:S03]  /*03a0*/  IABS R8, R11 ;  /* 0x0000000b00087213 */ /* 0x000fc60000000000 */
[----:B------:R-:W-:Y:S02]  /*03b0*/  IMAD R5, R2, R7, RZ ;  /* 0x0000000702057224 */ /* 0x000fe400078e02ff */
[----:B------:R-:W-:Y:S02]  /*03c0*/  IMAD.MOV.U32 R2, RZ, RZ, RZ ;  /* 0x000000ffff027224 */ /* 0x000fe400078e00ff */
[----:B------:R-:W-:Y:S02]  /*03d0*/  IMAD.MOV R0, RZ, RZ, -R8 ;  /* 0x000000ffff007224 */ /* 0x000fe400078e0a08 */
        /* <DEDUP_REMOVED lines=9> */
[----:B------:R-:W-:-:S07]  /*0470*/  ISETP.GE.AND P2, PT, R0, RZ, PT ;  /* 0x000000ff0000720c */ /* 0x000fce0003f46270 */
[----:B------:R-:W-:-:S06]  /*0480*/  @P0 VIADD R2, R2, 0x1 ;  /* 0x0000000102020836 */ /* 0x000fcc0000000000 */
[----:B------:R-:W-:Y:S01]  /*0490*/  @!P2 IMAD.MOV R2, RZ, RZ, -R2 ;  /* 0x000000ffff02a224 */ /* 0x000fe200078e0a02 */
[----:B------:R-:W-:-:S05]  /*04a0*/  @!P1 LOP3.LUT R2, RZ, R11, RZ, 0x33, !PT ;  /* 0x0000000bff029212 */ /* 0x000fca00078e33ff */
[----:B------:R-:W-:Y:S02]  /*04b0*/  IMAD.MOV R0, RZ, RZ, -R2 ;  /* 0x000000ffff007224 */ /* 0x000fe400078e0a02 */
[----:B------:R-:W-:Y:S02]  /*04c0*/  IMAD.SHL.U32 R227, R2, 0x200, RZ ;  /* 0x0000020002e37824 */ /* 0x000fe400078e00ff */
[----:B------:R-:W-:Y:S01]  /*04d0*/  IMAD R0, R11, R0, R4 ;  /* 0x000000000b007224 */ /* 0x000fe200078e0204 */
[----:B------:R-:W-:Y:S02]  /*04e0*/  SHF.R.U32.HI R4, RZ, 0x4, R44 ;  /* 0x00000004ff047819 */ /* 0x000fe4000001162c */
[----:B------:R-:W-:Y:S01]  /*04f0*/  LEA.HI R219, R44, R227, RZ, 0x1c ;  /* 0x000000e32cdb7211 */ /* 0x000fe200078fe0ff */
[----:B------:R-:W-:Y:S01]  /*0500*/  IMAD.IADD R3, R6, 0x1, R0 ;  /* 0x0000000106037824 */ /* 0x000fe200078e0200 */
[----:B------:R-:W-:-:S03]  /*0510*/  SGXT.U32 R4, R4, 0x3 ;  /* 0x000000030404781a */ /* 0x000fc60000000000 */
[----:B------:R-:W-:Y:S01]  /*0520*/  VIADD R226, R219, 0x38 ;  /* 0x00000038dbe27836 */ /* 0x000fe20000000000 */
[----:B------:R-:W-:Y:S01]  /*0530*/  LOP3.LUT R0, R227, R4, RZ, 0xfc, !PT ;  /* 0x00000004e3007212 */ /* 0x000fe200078efcff */
[C---:B------:R-:W-:Y:S01]  /*0540*/  VIADD R225, R219.reuse, 0x78 ;  /* 0x00000078dbe17836 */ /* 0x040fe20000000000 */
[----:B------:R-:W-:Y:S01]  /*0550*/  LOP3.LUT R2, R4, 0x8, RZ, 0xfc, !PT ;  /* 0x0000000804027812 */ /* 0x000fe200078efcff */
[C---:B------:R-:W-:Y:S01]  /*0560*/  VIADD R224, R219.reuse, 0xb8 ;  /* 0x000000b8dbe07836 */ /* 0x040fe20000000000 */
[C---:B------:R-:W-:Y:S01]  /*0570*/  LOP3.LUT R29, R0.reuse, 0x10, RZ, 0xfc, !PT ;  /* 0x00000010001d7812 */ /* 0x040fe200078efcff */
[C---:B------:R-:W-:Y:S01]  /*0580*/  VIADD R223, R219.reuse, 0xf8 ;  /* 0x000000f8dbdf7836 */ /* 0x040fe20000000000 */
[C---:B------:R-:W-:Y:S01]  /*0590*/  LOP3.LUT R31, R0.reuse, 0x18, RZ, 0xfc, !PT ;  /* 0x00000018001f7812 */ /* 0x040fe200078efcff */
[C---:B------:R-:W-:Y:S01]  /*05a0*/  VIADD R222, R219.reuse, 0x138 ;  /* 0x00000138dbde7836 */ /* 0x040fe20000000000 */
[C---:B------:R-:W-:Y:S01]  /*05b0*/  LOP3.LUT R33, R0.reuse, 0x20, RZ, 0xfc, !PT ;  /* 0x0000002000217812 */ /* 0x040fe200078efcff */
[----:B------:R0:W-:Y:S01]  /*05c0*/  STL [R1+0x58], R29 ;  /* 0x0000581d01007387 */ /* 0x0001e20000100800 */
        /* <DEDUP_REMOVED lines=9> */
[----:B------:R-:W-:Y:S01]  /*0660*/  VIADD R219, R219, 0x1f8 ;  /* 0x000001f8dbdb7836 */ /* 0x000fe20000000000 */
[C---:B------:R-:W-:Y:S01]  /*0670*/  LOP3.LUT R49, R0.reuse, 0x58, RZ, 0xfc, !PT ;  /* 0x0000005800317812 */ /* 0x040fe200078efcff */
[----:B------:R0:W-:Y:S01]  /*0680*/  STL [R1+0x74], R35 ;  /* 0x0000742301007387 */ /* 0x0001e20000100800 */
[C---:B------:R-:W-:Y:S01]  /*0690*/  LOP3.LUT R51, R0.reuse, 0x60, RZ, 0xfc, !PT ;  /* 0x0000006000337812 */ /* 0x040fe200078efcff */
[----:B------:R-:W-:Y:S01]  /*06a0*/  IMAD R228, R3, 0x10, R84 ;  /* 0x0000001003e47824 */ /* 0x000fe200078e0254 */
[C---:B------:R-:W-:Y:S01]  /*06b0*/  LOP3.LUT R53, R0.reuse, 0x68, RZ, 0xfc, !PT ;  /* 0x0000006800357812 */ /* 0x040fe200078efcff */
[----:B------:R0:W-:Y:S01]  /*06c0*/  STL [R1+0x70], R37 ;  /* 0x0000702501007387 */ /* 0x0001e20000100800 */
[----:B------:R-:W-:-:S02]  /*06d0*/  LOP3.LUT R55, R0, 0x70, RZ, 0xfc, !PT ;  /* 0x0000007000377812 */ /* 0x000fc400078efcff */
[C---:B------:R-:W-:Y:S01]  /*06e0*/  LOP3.LUT R57, R0.reuse, 0x80, RZ, 0xfc, !PT ;  /* 0x0000008000397812 */ /* 0x040fe200078efcff */
[----:B------:R0:W-:Y:S01]  /*06f0*/  STL [R1+0x6c], R39 ;  /* 0x00006c2701007387 */ /* 0x0001e20000100800 */
[C---:B------:R-:W-:Y:S02]  /*0700*/  LOP3.LUT R59, R0.reuse, 0x88, RZ, 0xfc, !PT ;  /* 0x00000088003b7812 */ /* 0x040fe400078efcff */
[C---:B------:R-:W-:Y:S01]  /*0710*/  LOP3.LUT R61, R0.reuse, 0x90, RZ, 0xfc, !PT ;  /* 0x00000090003d7812 */ /* 0x040fe200078efcff */
[----:B------:R0:W-:Y:S01]  /*0720*/  STL [R1+0x68], R41 ;  /* 0x0000682901007387 */ /* 0x0001e20000100800 */
[C---:B------:R-:W-:Y:S02]  /*0730*/  LOP3.LUT R63, R0.reuse, 0x98, RZ, 0xfc, !PT ;  /* 0x00000098003f7812 */ /* 0x040fe400078efcff */
        /* <DEDUP_REMOVED lines=24> */
[----:B------:R-:W-:Y:S01]  /*08c0*/  LOP3.LUT R227, R227, 0x8, R4, 0xfe, !PT ;  /* 0x00000008e3e37812 */ /* 0x000fe200078efe04 */
        /* <DEDUP_REMOVED lines=32> */
[----:B------:R-:W-:Y:S01]  /*0ad0*/  LOP3.LUT R229, R0, 0x1f0, RZ, 0xfc, !PT ;  /* 0x000001f000e57812 */ /* 0x000fe200078efcff */
[----:B------:R0:W-:Y:S04]  /*0ae0*/  STL [R1+0x14], R89 ;  /* 0x0000145901007387 */ /* 0x0001e80000100800 */
[----:B------:R0:W-:Y:S04]  /*0af0*/  STL [R1+0x10], R91 ;  /* 0x0000105b01007387 */ /* 0x0001e80000100800 */
[----:B------:R0:W-:Y:S04]  /*0b00*/  STL [R1+0xc], R93 ;  /* 0x00000c5d01007387 */ /* 0x0001e80000100800 */
[----:B------:R0:W-:Y:S04]  /*0b10*/  STL [R1+0x8], R95 ;  /* 0x0000085f01007387 */ /* 0x0001e80000100800 */
[----:B------:R0:W-:Y:S04]  /*0b20*/  STL [R1+0x4], R97 ;  /* 0x0000046101007387 */ /* 0x0001e80000100800 */
[----:B------:R0:W-:Y:S01]  /*0b30*/  STL [R1], R99 ;  /* 0x0000006301007387 */ /* 0x0001e20000100800 */
[----:B----4-:R-:W-:Y:S05]  /*0b40*/  BRA.U UP0, `(.L_x_0) ;  /* 0x0000000100507547 */ /* 0x010fea000b800000 */
[----:B------:R-:W-:Y:S01]  /*0b50*/  IMAD.SHL.U32 R2, R44, 0x20, RZ ;  /* 0x000000202c027824 */ /* 0x000fe200078e00ff */
[----:B------:R-:W-:Y:S02]  /*0b60*/  CS2R R44, SRZ ;  /* 0x00000000002c7805 */ /* 0x000fe4000001ff00 */
[----:B------:R-:W-:Y:S02]  /*0b70*/  CS2R R46, SRZ ;  /* 0x00000000002e7805 */ /* 0x000fe4000001ff00 */
[----:B------:R-:W-:Y:S02]  /*0b80*/  CS2R R16, SRZ ;  /* 0x0000000000107805 */ /* 0x000fe4000001ff00 */
[----:B------:R-:W-:Y:S02]  /*0b90*/  CS2R R18, SRZ ;  /* 0x0000000000127805 */ /* 0x000fe4000001ff00 */
[----:B------:R-:W-:Y:S02]  /*0ba0*/  LOP3.LUT R2, R2, 0x60, RZ, 0xc0, !PT ;  /* 0x0000006002027812 */ /* 0x000fe400078ec0ff */
[----:B------:R-:W-:-:S02]  /*0bb0*/  CS2R R20, SRZ ;  /* 0x0000000000147805 */ /* 0x000fc4000001ff00 */
[----:B------:R-:W-:Y:S02]  /*0bc0*/  CS2R R22, SRZ ;  /* 0x0000000000167805 */ /* 0x000fe4000001ff00 */
[----:B------:R-:W-:Y:S02]  /*0bd0*/  CS2R R24, SRZ ;  /* 0x0000000000187805 */ /* 0x000fe4000001ff00 */
[----:B------:R-:W-:Y:S01]  /*0be0*/  CS2R R26, SRZ ;  /* 0x00000000001a7805 */ /* 0x000fe2000001ff00 */
[----:B------:R1:W-:Y:S01]  /*0bf0*/  STL [R1+0x80], R2 ;  /* 0x0000800201007387 */ /* 0x0003e20000100800 */
[----:B------:R-:W-:Y:S02]  /*0c00*/  CS2R R76, SRZ ;  /* 0x00000000004c7805 */ /* 0x000fe4000001ff00 */
[----:B------:R-:W-:Y:S02]  /*0c10*/  CS2R R78, SRZ ;  /* 0x00000000004e7805 */ /* 0x000fe4000001ff00 */
[----:B------:R-:W-:-:S02]  /*0c20*/  CS2R R4, SRZ ;  /* 0x0000000000047805 */ /* 0x000fc4000001ff00 */
[----:B------:R-:W-:Y:S02]  /*0c30*/  CS2R R6, SRZ ;  /* 0x0000000000067805 */ /* 0x000fe4000001ff00 */
[----:B------:R-:W-:Y:S02]  /*0c40*/  CS2R R8, SRZ ;  /* 0x0000000000087805 */ /* 0x000fe4000001ff00 */
[----:B------:R-:W-:Y:S02]  /*0c50*/  CS2R R10, SRZ ;  /* 0x00000000000a7805 */ /* 0x000fe4000001ff00 */
[----:B------:R-:W-:Y:S02]  /*0c60*/  CS2R R12, SRZ ;  /* 0x00000000000c7805 */ /* 0x000fe4000001ff00 */
[----:B------:R-:W-:Y:S01]  /*0c70*/  CS2R R14, SRZ ;  /* 0x00000000000e7805 */ /* 0x000fe2000001ff00 */
[----:B-1----:R-:W-:Y:S06]  /*0c80*/  BRA `(.L_x_1) ;  /* 0x0000006800c87947 */ /* 0x002fec0003800000 */
.L_x_0:
[----:B------:R-:W-:Y:S01]  /*0c90*/  IABS R3, R107 ;  /* 0x0000006b00037213 */ /* 0x000fe20000000000 */
[----:B------:R-:W1:Y:S01]  /*0ca0*/  LDCU UR6, c[0x0][0x3b0] ;  /* 0x00007600ff0677ac */ /* 0x000e620008000800 */
[----:B------:R-:W-:Y:S01]  /*0cb0*/  IABS R5, R106 ;  /* 0x0000006a00057213 */ /* 0x000fe20000000000 */
[----:B------:R-:W2:Y:S01]  /*0cc0*/  LDC R163, c[0x0][0x3ac] ;  /* 0x0000eb00ffa37b82 */ /* 0x000ea20000000800 */
[----:B------:R-:W3:Y:S01]  /*0cd0*/  I2F.RP R10, R3 ;  /* 0x00000003000a7306 */ /* 0x000ee20000209400 */
[----:B------:R-:W-:Y:S01]  /*0ce0*/  IABS R16, R233 ;  /* 0x000000e900107213 */ /* 0x000fe20000000000 */
[----:B------:R-:W4:Y:S01]  /*0cf0*/  LDCU.128 UR12, c[0x0][0x380] ;  /* 0x00007000ff0c77ac */ /* 0x000f220008000c00 */
[----:B------:R-:W-:Y:S02]  /*0d00*/  IABS R22, R236 ;  /* 0x000000ec00167213 */ /* 0x000fe40000000000 */
[----:B------:R-:W-:Y:S01]  /*0d10*/  IABS R26, R237 ;  /* 0x000000ed001a7213 */ /* 0x000fe20000000000 */
[----:B------:R-:W-:Y:S01]  /*0d20*/  USHF.R.S32.HI UR5, URZ, 0x1f, UR4 ;  /* 0x0000001fff057899 */ /* 0x000fe20008011404 */
[----:B------:R-:W-:Y:S01]  /*0d30*/  IABS R32, R241 ;  /* 0x000000f100207213 */ /* 0x000fe20000000000 */
[----:B------:R-:W5:Y:S01]  /*0d40*/  I2F.RP R11, R5 ;  /* 0x00000005000b7306 */ /* 0x000f620000209400 */
[----:B------:R-:W-:Y:S01]  /*0d50*/  IABS R36, R243 ;  /* 0x000000f300247213 */ /* 0x000fe20000000000 */
[----:B------:R-:W-:Y:S01]  /*0d60*/  ULEA.HI UR5, UR5, UR4, URZ, 0x4 ;  /* 0x0000000405057291 */ /* 0x000fe2000f8f20ff */
[----:B------:R-:W-:-:S02]  /*0d70*/  IABS R14, R230 ;  /* 0x000000e6000e7213 */ /* 0x000fc40000000000 */
[----:B------:R-:W-:Y:S01]  /*0d80*/  IABS R42, R245 ;  /* 0x000000f5002a7213 */ /* 0x000fe20000000000 */
[----:B------:R-:W-:Y:S01]  /*0d90*/  USHF.R.S32.HI UR5, URZ, 0x4, UR5 ;  /* 0x00000004ff057899 */ /* 0x000fe20008011405 */
[----:B------:R-:W-:Y:S01]  /*0da0*/  IABS R48, R247 ;  /* 0x000000f700307213 */ /* 0x000fe20000000000 */
[----:B---3--:R-:W3:Y:S01]  /*0db0*/  MUFU.RCP R10, R10 ;  /* 0x0000000a000a7308 */ /* 0x008ee20000001000 */
[----:B------:R-:W-:Y:S02]  /*0dc0*/  IABS R20, R235 ;  /* 0x000000eb00147213 */ /* 0x000fe40000000000 */
[----:B------:R-:W-:Y:S02]  /*0dd0*/  IABS R54, R250 ;  /* 0x000000fa00367213 */ /* 0x000fe40000000000 */
[----:B------:R-:W-:Y:S02]  /*0de0*/  IABS R24, R220 ;  /* 0x000000dc00187213 */ /* 0x000fe40000000000 */
[----:B------:R-:W-:Y:S01]  /*0df0*/  IABS R30, R240 ;  /* 0x000000f0001e7213 */ /* 0x000fe20000000000 */
[----:B-----5:R-:W5:Y:S01]  /*0e00*/  MUFU.RCP R11, R11 ;  /* 0x0000000b000b7308 */ /* 0x020f620000001000 */
[----:B------:R-:W-:Y:S01]  /*0e10*/  IABS R58, R222 ;  /* 0x000000de003a7213 */ /* 0x000fe20000000000 */
[----:B--2---:R-:W-:Y:S01]  /*0e20*/  IMAD R165, R84, R163, RZ ;  /* 0x000000a354a57224 */ /* 0x004fe200078e02ff */
[----:B------:R-:W-:Y:S01]  /*0e30*/  IABS R34, R242 ;  /* 0x000000f200227213 */ /* 0x000fe20000000000 */
[----:B------:R-:W-:Y:S01]  /*0e40*/  IMAD.SHL.U32 R163, R163, 0x10, RZ ;  /* 0x00000010a3a37824 */ /* 0x000fe200078e00ff */
[----:B------:R-:W-:-:S02]  /*0e50*/  IABS R64, R97 ;  /* 0x0000006100407213 */ /* 0x000fc40000000000 */
[----:B------:R-:W-:Y:S01]  /*0e60*/  IABS R40, R221 ;  /* 0x000000dd00287213 */ /* 0x000fe20000000000 */
[----:B---3--:R-:W-:Y:S01]  /*0e70*/  VIADD R7, R10, 0xffffffe ;  /* 0x0ffffffe0a077836 */ /* 0x008fe20000000000 */
[----:B------:R-:W-:Y:S02]  /*0e80*/  IABS R68, R93 ;  /* 0x0000005d00447213 */ /* 0x000fe40000000000 */
[----:B------:R-:W-:Y:S02]  /*0e90*/  IABS R46, R246 ;  /* 0x000000f6002e7213 */ /* 0x000fe40000000000 */
[----:B------:R-:W-:Y:S01]  /*0ea0*/  IABS R74, R223 ;  /* 0x000000df004a7213 */ /* 0x000fe20000000000 */
[----:B------:R-:W2:Y:S01]  /*0eb0*/  F2I.FTZ.U32.TRUNC.NTZ R7, R7 ;  /* 0x0000000700077305 */ /* 0x000ea2000021f000 */
[----:B------:R-:W-:Y:S01]  /*0ec0*/  IABS R52, R249 ;  /* 0x000000f900347213 */ /* 0x000fe20000000000 */
[----:B-----5:R-:W-:Y:S01]  /*0ed0*/  VIADD R8, R11, 0xffffffe ;  /* 0x0ffffffe0b087836 */ /* 0x020fe20000000000 */
[----:B------:R-:W-:-:S02]  /*0ee0*/  IABS R11, R219 ;  /* 0x000000db000b7213 */ /* 0x000fc40000000000 */
[----:B------:R-:W-:Y:S02]  /*0ef0*/  IABS R78, R85 ;  /* 0x00000055004e7213 */ /* 0x000fe40000000000 */
[----:B------:R-:W-:Y:S01]  /*0f00*/  IABS R56, R251 ;  /* 0x000000fb00387213 */ /* 0x000fe20000000000 */
[----:B------:R-:W3:Y:S01]  /*0f10*/  F2I.FTZ.U32.TRUNC.NTZ R9, R8 ;  /* 0x0000000800097305 */ /* 0x000ee2000021f000 */
[----:B------:R-:W-:Y:S02]  /*0f20*/  IABS R62, R99 ;  /* 0x00000063003e7213 */ /* 0x000fe40000000000 */
[----:B------:R-:W-:Y:S02]  /*0f30*/  IABS R86, R75 ;  /* 0x0000004b00567213 */ /* 0x000fe40000000000 */
[----:B------:R-:W-:Y:S01]  /*0f40*/  IABS R66, R95 ;  /* 0x0000005f00427213 */ /* 0x000fe20000000000 */
[----:B--2---:R-:W-:Y:S01]  /*0f50*/  IMAD.MOV R6, RZ, RZ, -R7 ;  /* 0x000000ffff067224 */ /* 0x004fe200078e0a07 */
[----:B------:R-:W-:-:S02]  /*0f60*/  IABS R90, R71 ;  /* 0x00000047005a7213 */ /* 0x000fc40000000000 */
[----:B------:R-:W-:Y:S01]  /*0f70*/  IABS R72, R89 ;  /* 0x0000005900487213 */ /* 0x000fe20000000000 */
[----:B------:R-:W-:Y:S01]  /*0f80*/  IMAD R13, R6, R3, RZ ;  /* 0x00000003060d7224 */ /* 0x000fe200078e02ff */
[----:B------:R-:W-:Y:S01]  /*0f90*/  IABS R96, R67 ;  /* 0x0000004300607213 */ /* 0x000fe20000000000 */
[----:B------:R-:W-:Y:S01]  /*0fa0*/  IMAD.MOV.U32 R6, RZ, RZ, RZ ;  /* 0x000000ffff067224 */ /* 0x000fe200078e00ff */
[----:B------:R-:W-:Y:S01]  /*0fb0*/  IABS R76, R87 ;  /* 0x00000057004c7213 */ /* 0x000fe20000000000 */
[----:B---3--:R-:W-:Y:S01]  /*0fc0*/  IMAD.MOV R8, RZ, RZ, -R9 ;  /* 0x000000ffff087224 */ /* 0x008fe200078e0a09 */
[----:B------:R-:W-:Y:S01]  /*0fd0*/  IABS R82, R81 ;  /* 0x0000005100527213 */ /* 0x000fe20000000000 */
[----:B------:R-:W-:Y:S01]  /*0fe0*/  IMAD.HI.U32 R6, R7, R13, R6 ;  /* 0x0000000d07067227 */ /* 0x000fe200078e0006 */
[----:B------:R-:W-:Y:S02]  /*0ff0*/  IABS R100, R63 ;  /* 0x0000003f00647213 */ /* 0x000fe40000000000 */
[----:B------:R-:W-:Y:S01]  /*1000*/  IABS R88, R73 ;  /* 0x0000004900587213 */ /* 0x000fe20000000000 */
[----:B------:R-:W-:Y:S01]  /*1010*/  IMAD R15, R8, R5, RZ ;  /* 0x00000005080f7224 */ /* 0x000fe200078e02ff */
[----:B------:R-:W-:Y:S01]  /*1020*/  IABS R108, R57 ;  /* 0x00000039006c7213 */ /* 0x000fe20000000000 */
[----:B------:R-:W-:Y:S01]  /*1030*/  IMAD.HI.U32 R7, R6, R11, RZ ;  /* 0x0000000b06077227 */ /* 0x000fe200078e00ff */
[----:B------:R-:W-:-:S02]  /*1040*/  IABS R94, R69 ;  /* 0x00000045005e7213 */ /* 0x000fc40000000000 */
[----:B------:R-:W-:Y:S01]  /*1050*/  IABS R112, R55 ;  /* 0x0000003700707213 */ /* 0x000fe20000000000 */
[----:B------:R-:W-:Y:S01]  /*1060*/  IMAD.MOV.U32 R8, RZ, RZ, RZ ;  /* 0x000000ffff087224 */ /* 0x000fe200078e00ff */
[----:B------:R-:W-:Y:S01]  /*1070*/  IABS R98, R65 ;  /* 0x0000004100627213 */ /* 0x000fe20000000000 */
[----:B------:R-:W-:Y:S01]  /*1080*/  IMAD.MOV R12, RZ, RZ, -R7 ;  /* 0x000000ffff0c7224 */ /* 0x000fe200078e0a07 */
[----:B------:R-:W-:Y:S01]  /*1090*/  IABS R104, R59 ;  /* 0x0000003b00687213 */ /* 0x000fe20000000000 */
[----:B------:R-:W-:Y:S01]  /*10a0*/  IMAD.HI.U32 R7, R9, R15, R8 ;  /* 0x0000000f09077227 */ /* 0x000fe200078e0008 */
[----:B------:R-:W-:Y:S02]  /*10b0*/  IABS R15, R231 ;  /* 0x000000e7000f7213 */ /* 0x000fe40000000000 */
[----:B------:R-:W-:Y:S01]  /*10c0*/  IABS R118, R49 ;  /* 0x0000003100767213 */ /* 0x000fe20000000000 */
[----:B------:R-:W-:Y:S01]  /*10d0*/  IMAD R8, R3, R12, R11 ;  /* 0x0000000c03087224 */ /* 0x000fe200078e020b */
[----:B------:R-:W-:Y:S01]  /*10e0*/  IABS R110, R225 ;  /* 0x000000e1006e7213 */ /* 0x000fe20000000000 */
[----:B------:R-:W-:Y:S01]  /*10f0*/  IMAD.HI.U32 R11, R6, R16, RZ ;  /* 0x00000010060b7227 */ /* 0x000fe200078e00ff */
[----:B------:R-:W-:-:S02]  /*1100*/  IABS R122, R41 ;  /* 0x00000029007a7213 */ /* 0x000fc40000000000 */
[----:B------:R-:W-:Y:S01]  /*1110*/  IABS R116, R51 ;  /* 0x0000003300747213 */ /* 0x000fe20000000000 */
[----:B------:R-:W-:Y:S01]  /*1120*/  IMAD.MOV R11, RZ, RZ, -R11 ;  /* 0x000000ffff0b7224 */ /* 0x000fe200078e0a0b */
[----:B------:R-:W-:Y:S01]  /*1130*/  IABS R128, R37 ;  /* 0x0000002500807213 */ /* 0x000fe20000000000 */
[C---:B------:R-:W-:Y:S01]  /*1140*/  IMAD.HI.U32 R9, R6.reuse, R14, RZ ;  /* 0x0000000e06097227 */ /* 0x040fe200078e00ff */
[----:B------:R-:W-:Y:S02]  /*1150*/  IABS R120, R43 ;  /* 0x0000002b00787213 */ /* 0x000fe40000000000 */
[----:B------:R-:W-:Y:S01]  /*1160*/  IABS R138, R0 ;  /* 0x00000000008a7213 */ /* 0x000fe20000000000 */
[----:B------:R-:W-:Y:S01]  /*1170*/  IMAD R16, R3, R11, R16 ;  /* 0x0000000b03107224 */ /* 0x000fe200078e0210 */
[----:B------:R-:W-:Y:S01]  /*1180*/  IABS R13, R229 ;  /* 0x000000e5000d7213 */ /* 0x000fe20000000000 */
[----:B------:R-:W-:Y:S01]  /*1190*/  IMAD.HI.U32 R11, R6, R22, RZ ;  /* 0x00000016060b7227 */ /* 0x000fe200078e00ff */
[----:B------:R-:W-:-:S02]  /*11a0*/  IABS R18, R234 ;  /* 0x000000ea00127213 */ /* 0x000fc40000000000 */
[C---:B------:R-:W-:Y:S01]  /*11b0*/  ISETP.GT.U32.AND P2, PT, R3.reuse, R8, PT ;  /* 0x000000080300720c */ /* 0x040fe20003f44070 */
[----:B------:R-:W-:Y:S01]  /*11c0*/  IMAD.MOV R11, RZ, RZ, -R11 ;  /* 0x000000ffff0b7224 */ /* 0x000fe200078e0a0b */
[----:B------:R-:W-:Y:S01]  /*11d0*/  IABS R28, R239 ;  /* 0x000000ef001c7213 */ /* 0x000fe20000000000 */
[----:B------:R-:W-:Y:S01]  /*11e0*/  IMAD.MOV R9, RZ, RZ, -R9 ;  /* 0x000000ffff097224 */ /* 0x000fe200078e0a09 */
[C---:B------:R-:W-:Y:S01]  /*11f0*/  ISETP.GT.U32.AND P0, PT, R3.reuse, R16, PT ;  /* 0x000000100300720c */ /* 0x040fe20003f04070 */
[C---:B------:R-:W-:Y:S01]  /*1200*/  IMAD R22, R3.reuse, R11, R22 ;  /* 0x0000000b03167224 */ /* 0x040fe200078e0216 */
[----:B------:R-:W-:Y:S01]  /*1210*/  IABS R38, R244 ;  /* 0x000000f400267213 */ /* 0x000fe20000000000 */
[C---:B------:R-:W-:Y:S01]  /*1220*/  IMAD.HI.U32 R11, R6.reuse, R26, RZ ;  /* 0x0000001a060b7227 */ /* 0x040fe200078e00ff */
[----:B------:R-:W-:Y:S02]  /*1230*/  IABS R50, R248 ;  /* 0x000000f800327213 */ /* 0x000fe40000000000 */
[----:B------:R-:W-:Y:S01]  /*1240*/  IABS R60, R252 ;  /* 0x000000fc003c7213 */ /* 0x000fe20000000000 */
[----:B------:R-:W-:Y:S01]  /*1250*/  IMAD.MOV R11, RZ, RZ, -R11 ;  /* 0x000000ffff0b7224 */ /* 0x000fe200078e0a0b */
[----:B------:R-:W-:Y:S01]  /*1260*/  IABS R70, R91 ;  /* 0x0000005b00467213 */ /* 0x000fe20000000000 */
[C---:B------:R-:W-:Y:S01]  /*1270*/  IMAD R12, R3.reuse, R9, R14 ;  /* 0x00000009030c7224 */ /* 0x040fe200078e020e */
[----:B------:R-:W-:Y:S01]  /*1280*/  IABS R80, R83 ;  /* 0x0000005300507213 */ /* 0x000fe20000000000 */
[C---:B------:R-:W-:Y:S01]  /*1290*/  IMAD R26, R3.reuse, R11, R26 ;  /* 0x0000000b031a7224 */ /* 0x040fe200078e021a */
[----:B------:R-:W-:Y:S01]  /*12a0*/  IABS R92, R224 ;  /* 0x000000e0005c7213 */ /* 0x000fe20000000000 */
[----:B------:R-:W-:Y:S01]  /*12b0*/  IMAD.HI.U32 R11, R6, R32, RZ ;  /* 0x00000020060b7227 */ /* 0x000fe200078e00ff */
[----:B------:R-:W-:-:S02]  /*12c0*/  ISETP.GT.U32.AND P5, PT, R3, R12, PT ;  /* 0x0000000c0300720c */ /* 0x000fc40003fa4070 */
        /* <DEDUP_REMOVED lines=13> */
[----:B------:R-:W-:Y:S01]  /*13a0*/  IMAD.MOV R14, RZ, RZ, -R9 ;  /* 0x000000ffff0e7224 */ /* 0x000fe200078e0a09 */
[----:B------:R-:W-:Y:S01]  /*13b0*/  IABS R156, R228 ;  /* 0x000000e4009c7213 */ /* 0x000fe20000000000 */
[----:B------:R-:W-:Y:S01]  /*13c0*/  IMAD R36, R3, R11, R36 ;  /* 0x0000000b03247224 */ /* 0x000fe200078e0224 */
[----:B------:R-:W-:Y:S01]  /*13d0*/  SHF.R.S32.HI R164, RZ, 0x1f, R165 ;  /* 0x0000001fffa47819 */ /* 0x000fe200000114a5 */
[----:B------:R-:W-:-:S03]  /*13e0*/  IMAD.HI.U32 R11, R6, R42, RZ ;  /* 0x0000002a060b7227 */ /* 0x000fc600078e00ff */
[----:B------:R-:W-:Y:S01]  /*13f0*/  SHF.L.U64.HI R164, R165, 0x1, R164 ;  /* 0x00000001a5a47819 */ /* 0x000fe200000102a4 */
[----:B------:R-:W-:Y:S02]  /*1400*/  IMAD.MOV R11, RZ, RZ, -R11 ;  /* 0x000000ffff0b7224 */ /* 0x000fe400078e0a0b */
[----:B------:R-:W-:-:S04]  /*1410*/  IMAD.HI.U32 R9, R6, R20, RZ ;  /* 0x0000001406097227 */ /* 0x000fc800078e00ff */
[----:B------:R-:W-:Y:S02]  /*1420*/  IMAD R42, R3, R11, R42 ;  /* 0x0000000b032a7224 */ /* 0x000fe400078e022a */
[----:B------:R-:W-:-:S04]  /*1430*/  IMAD.HI.U32 R11, R6, R48, RZ ;  /* 0x00000030060b7227 */ /* 0x000fc800078e00ff */
[----:B------:R-:W-:Y:S02]  /*1440*/  IMAD.MOV R11, RZ, RZ, -R11 ;  /* 0x000000ffff0b7224 */ /* 0x000fe400078e0a0b */
[----:B------:R-:W-:Y:S02]  /*1450*/  IMAD.MOV R9, RZ, RZ, -R9 ;  /* 0x000000ffff097224 */ /* 0x000fe400078e0a09 */
[----:B------:R-:W-:Y:S02]  /*1460*/  IMAD R48, R3, R11, R48 ;  /* 0x0000000b03307224 */ /* 0x000fe400078e0230 */
[----:B------:R-:W-:-:S04]  /*1470*/  IMAD.HI.U32 R11, R6, R54, RZ ;  /* 0x00000036060b7227 */ /* 0x000fc800078e00ff */
[----:B------:R-:W-:Y:S02]  /*1480*/  IMAD R20, R3, R9, R20 ;  /* 0x0000000903147224 */ /* 0x000fe400078e0214 */
[----:B------:R-:W-:-:S04]  /*1490*/  IMAD.HI.U32 R9, R6, R24, RZ ;  /* 0x0000001806097227 */ /* 0x000fc800078e00ff */
[----:B------:R-:W-:Y:S02]  /*14a0*/  IMAD.MOV R11, RZ, RZ, -R11 ;  /* 0x000000ffff0b7224 */ /* 0x000fe400078e0a0b */
[C---:B------:R-:W-:Y:S02]  /*14b0*/  IMAD R14, R3.reuse, R14, R15 ;  /* 0x0000000e030e7224 */ /* 0x040fe400078e020f */
[----:B------:R-:W-:Y:S02]  /*14c0*/  IMAD.MOV R15, RZ, RZ, -R9 ;  /* 0x000000ffff0f7224 */ /* 0x000fe400078e0a09 */
[C---:B------:R-:W-:Y:S01]  /*14d0*/  IMAD R54, R3.reuse, R11, R54 ;  /* 0x0000000b03367224 */ /* 0x040fe200078e0236 */
[----:B------:R-:W-:Y:S01]  /*14e0*/  ISETP.GT.U32.AND P4, PT, R3, R14, PT ;  /* 0x0000000e0300720c */ /* 0x000fe20003f84070 */
[----:B------:R-:W-:-:S04]  /*14f0*/  IMAD.HI.U32 R9, R6, R30, RZ ;  /* 0x0000001e06097227 */ /* 0x000fc800078e00ff */
[----:B------:R-:W-:-:S04]  /*1500*/  IMAD.HI.U32 R11, R6, R58, RZ ;  /* 0x0000003a060b7227 */ /* 0x000fc800078e00ff */
[----:B------:R-:W-:Y:S02]  /*1510*/  IMAD.MOV R9, RZ, RZ, -R9 ;  /* 0x000000ffff097224 */ /* 0x000fe400078e0a09 */
[----:B------:R-:W-:Y:S02]  /*1520*/  IMAD.MOV R11, RZ, RZ, -R11 ;  /* 0x000000ffff0b7224 */ /* 0x000fe400078e0a0b */
[C---:B------:R-:W-:Y:S02]  /*1530*/  IMAD R30, R3.reuse, R9, R30 ;  /* 0x00000009031e7224 */ /* 0x040fe400078e021e */
[----:B------:R-:W-:Y:S02]  /*1540*/  IMAD R58, R3, R11, R58 ;  /* 0x0000000b033a7224 */ /* 0x000fe400078e023a */
[----:B------:R-:W-:-:S04]  /*1550*/  IMAD.HI.U32 R9, R6, R34, RZ ;  /* 0x0000002206097227 */ /* 0x000fc800078e00ff */
[----:B------:R-:W-:-:S04]  /*1560*/  IMAD.HI.U32 R11, R6, R64, RZ ;  /* 0x00000040060b7227 */ /* 0x000fc800078e00ff */
[----:B------:R-:W-:Y:S02]  /*1570*/  IMAD R24, R3, R15, R24 ;  /* 0x0000000f03187224 */ /* 0x000fe400078e0218 */
[----:B------:R-:W-:Y:S02]  /*1580*/  IMAD.MOV R15, RZ, RZ, -R9 ;  /* 0x000000ffff0f7224 */ /* 0x000fe400078e0a09 */
[----:B------:R-:W-:Y:S02]  /*1590*/  IMAD.MOV R11, RZ, RZ, -R11 ;  /* 0x000000ffff0b7224 */ /* 0x000fe400078e0a0b */
[----:B------:R-:W-:-:S04]  /*15a0*/  IMAD.HI.U32 R9, R6, R40, RZ ;  /* 0x0000002806097227 */ /* 0x000fc800078e00ff */
[----:B------:R-:W-:Y:S02]  /*15b0*/  IMAD R64, R3, R11, R64 ;  /* 0x0000000b03407224 */ /* 0x000fe400078e0240 */
[----:B------:R-:W-:Y:S02]  /*15c0*/  IMAD.MOV R9, RZ, RZ, -R9 ;  /* 0x000000ffff097224 */ /* 0x000fe400078e0a09 */
[----:B------:R-:W-:-:S04]  /*15d0*/  IMAD.HI.U32 R11, R6, R68, RZ ;  /* 0x00000044060b7227 */ /* 0x000fc800078e00ff */
[----:B------:R-:W-:Y:S02]  /*15e0*/  IMAD R40, R3, R9, R40 ;  /* 0x0000000903287224 */ /* 0x000fe400078e0228 */
[----:B------:R-:W-:Y:S02]  /*15f0*/  IMAD.MOV R11, RZ, RZ, -R11 ;  /* 0x000000ffff0b7224 */ /* 0x000fe400078e0a0b */
[----:B------:R-:W-:-:S04]  /*1600*/  IMAD.HI.U32 R9, R6, R46, RZ ;  /* 0x0000002e06097227 */ /* 0x000fc800078e00ff */
[C---:B------:R-:W-:Y:S02]  /*1610*/  IMAD R34, R3.reuse, R15, R34 ;  /* 0x0000000f03227224 */ /* 0x040fe400078e0222 */
[----:B------:R-:W-:Y:S02]  /*1620*/  IMAD R68, R3, R11, R68 ;  /* 0x0000000b03447224 */ /* 0x000fe400078e0244 */
[----:B------:R-:W-:Y:S02]  /*1630*/  IMAD.MOV R15, RZ, RZ, -R9 ;  /* 0x000000ffff0f7224 */ /* 0x000fe400078e0a09 */
        /* <DEDUP_REMOVED lines=18> */
[C---:B------:R-:W-:Y:S02]  /*1760*/  IMAD R86, R3.reuse, R11, R86 ;  /* 0x0000000b03567224 */ /* 0x040fe400078e0256 */
[----:B------:R-:W-:Y:S02]  /*1770*/  IMAD R56, R3, R15, R56 ;  /* 0x0000000f03387224 */ /* 0x000fe400078e0238 */
[----:B------:R-:W-:-:S04]  /*1780*/  IMAD.HI.U32 R11, R6, R90, RZ ;  /* 0x0000005a060b7227 */ /* 0x000fc800078e00ff */
[----:B------:R-:W-:Y:S02]  /*1790*/  IMAD.MOV R15, RZ, RZ, -R9 ;  /* 0x000000ffff0f7224 */ /* 0x000fe400078e0a09 */
        /* <DEDUP_REMOVED lines=8> */
[----:B------:R-:W-:Y:S02]  /*1820*/  IMAD R66, R3, R15, R66 ;  /* 0x0000000f03427224 */ /* 0x000fe400078e0242 */
        /* <DEDUP_REMOVED lines=10> */
[----:B------:R-:W-:Y:S02]  /*18d0*/  IMAD R76, R3, R15, R76 ;  /* 0x0000000f034c7224 */ /* 0x000fe400078e024c */
        /* <DEDUP_REMOVED lines=32> */
[----:B------:R-:W-:Y:S02]  /*1ae0*/  IMAD R128, R3, R11, R128 ;  /* 0x0000000b03807224 */ /* 0x000fe400078e0280 */
[----:B------:R-:W-:-:S04]  /*1af0*/  IMAD.HI.U32 R11, R6, R138, RZ ;  /* 0x0000008a060b7227 */ /* 0x000fc800078e00ff */
[----:B------:R-:W-:Y:S02]  /*1b00*/  IMAD R120, R3, R15, R120 ;  /* 0x0000000f03787224 */ /* 0x000fe400078e0278 */
[----:B------:R-:W-:Y:S02]  /*1b10*/  IMAD.MOV R15, RZ, RZ, -R11 ;  /* 0x000000ffff0f7224 */ /* 0x000fe400078e0a0b */
[----:B------:R-:W-:-:S04]  /*1b20*/  IMAD.HI.U32 R10, R6, R13, RZ ;  /* 0x0000000d060a7227 */ /* 0x000fc800078e00ff */
[C---:B------:R-:W-:Y:S02]  /*1b30*/  IMAD R138, R3.reuse, R15, R138 ;  /* 0x0000000f038a7224 */ /* 0x040fe400078e028a */
[----:B------:R-:W-:Y:S02]  /*1b40*/  IMAD.MOV R10, RZ, RZ, -R10 ;  /* 0x000000ffff0a7224 */ /* 0x000fe400078e0a0a */
[----:B------:R-:W-:Y:S01]  /*1b50*/  @!P2 IMAD.IADD R8, R8, 0x1, -R3 ;  /* 0x000000010808a824 */ /* 0x000fe200078e0a03 */
[C---:B------:R-:W-:Y:S01]  /*1b60*/  ISETP.GT.U32.AND P1, PT, R3.reuse, R138, PT ;  /* 0x0000008a0300720c */ /* 0x040fe20003f24070 */
[C---:B------:R-:W-:Y:S01]  /*1b70*/  IMAD R10, R3.reuse, R10, R13 ;  /* 0x0000000a030a7224 */ /* 0x040fe200078e020d */
[----:B------:R-:W-:Y:S01]  /*1b80*/  ISETP.GT.U32.AND P2, PT, R3, R22, PT ;  /* 0x000000160300720c */ /* 0x000fe20003f44070 */
[----:B------:R-:W-:-:S03]  /*1b90*/  IMAD.HI.U32 R13, R6, R18, RZ ;  /* 0x00000012060d7227 */ /* 0x000fc600078e00ff */
[C---:B------:R-:W-:Y:S01]  /*1ba0*/  ISETP.GT.U32.AND P3, PT, R3.reuse, R10, PT ;  /* 0x0000000a0300720c */ /* 0x040fe20003f64070 */
[----:B------:R-:W-:Y:S02]  /*1bb0*/  IMAD.MOV R13, RZ, RZ, -R13 ;  /* 0x000000ffff0d7224 */ /* 0x000fe400078e0a0d */
[--C-:B------:R-:W-:Y:S01]  /*1bc0*/  @!P5 IMAD.IADD R12, R12, 0x1, -R3.reuse ;  /* 0x000000010c0cd824 */ /* 0x100fe200078e0a03 */
[C---:B------:R-:W-:Y:S01]  /*1bd0*/  ISETP.GT.U32.AND P5, PT, R3.reuse, R26, PT ;  /* 0x0000001a0300720c */ /* 0x040fe20003fa4070 */
[C---:B------:R-:W-:Y:S02]  /*1be0*/  IMAD R18, R3.reuse, R13, R18 ;  /* 0x0000000d03127224 */ /* 0x040fe400078e0212 */
[----:B------:R-:W-:Y:S01]  /*1bf0*/  @!P1 IMAD.IADD R138, R138, 0x1, -R3 ;  /* 0x000000018a8a9824 */ /* 0x000fe200078e0a03 */
[C---:B------:R-:W-:Y:S01]  /*1c00*/  ISETP.GT.U32.AND P1, PT, R3.reuse, R20, PT ;  /* 0x000000140300720c */ /* 0x040fe20003f24070 */
[----:B------:R-:W-:Y:S01]  /*1c10*/  IMAD.HI.U32 R13, R6, R28, RZ ;  /* 0x0000001c060d7227 */ /* 0x000fe200078e00ff */
[----:B------:R-:W-:-:S03]  /*1c20*/  ISETP.GT.U32.AND P6, PT, R3, R18, PT ;  /* 0x000000120300720c */ /* 0x000fc60003fc4070 */
[----:B------:R-:W-:Y:S01]  /*1c30*/  @!P3 IMAD.IADD R10, R10, 0x1, -R3 ;  /* 0x000000010a0ab824 */ /* 0x000fe200078e0a03 */
[C---:B------:R-:W-:Y:S01]  /*1c40*/  ISETP.GT.U32.AND P3, PT, R3.reuse, R24, PT ;  /* 0x000000180300720c */ /* 0x040fe20003f64070 */
[----:B------:R-:W-:Y:S02]  /*1c50*/  IMAD.MOV R13, RZ, RZ, -R13 ;  /* 0x000000ffff0d7224 */ /* 0x000fe400078e0a0d */
[--C-:B------:R-:W-:Y:S02]  /*1c60*/  @!P4 IMAD.IADD R14, R14, 0x1, -R3.reuse ;  /* 0x000000010e0ec824 */ /* 0x100fe400078e0a03 */
[C---:B------:R-:W-:Y:S02]  /*1c70*/  IMAD R28, R3.reuse, R13, R28 ;  /* 0x0000000d031c7224 */ /* 0x040fe400078e021c */
[--C-:B------:R-:W-:Y:S01]  /*1c80*/  @!P1 IMAD.IADD R20, R20, 0x1, -R3.reuse ;  /* 0x0000000114149824 */ /* 0x100fe200078e0a03 */
[C---:B------:R-:W-:Y:S01]  /*1c90*/  ISETP.GT.U32.AND P1, PT, R3.reuse, R8, PT ;  /* 0x000000080300720c */ /* 0x040fe20003f24070 */
        /* <DEDUP_REMOVED lines=8> */
[----:B------:R-:W-:Y:S01]  /*1d20*/  @!P6 IMAD.IADD R18, R18, 0x1, -R3 ;  /* 0x000000011212e824 */ /* 0x000fe200078e0a03 */
[C---:B------:R-:W-:Y:S01]  /*1d30*/  ISETP.GT.U32.AND P5, PT, R3.reuse, R14, PT ;  /* 0x0000000e0300720c */ /* 0x040fe20003fa4070 */
[----:B------:R-:W-:Y:S01]  /*1d40*/  IMAD.HI.U32 R13, R6, R38, RZ ;  /* 0x00000026060d7227 */ /* 0x000fe200078e00ff */
[----:B------:R-:W-:-:S03]  /*1d50*/  ISETP.GT.U32.AND P6, PT, R3, R138, PT ;  /* 0x0000008a0300720c */ /* 0x000fc60003fc4070 */
        /* <DEDUP_REMOVED lines=11> */
[----:B------:R-:W-:Y:S01]  /*1e10*/  ISETP.GT.U32.AND P5, PT, R3, R26, PT ;  /* 0x0000001a0300720c */ /* 0x000fe20003fa4070 */
[----:B------:R-:W-:-:S02]  /*1e20*/  IMAD.MOV R13, RZ, RZ, -R13 ;  /* 0x000000ffff0d7224 */ /* 0x000fc400078e0a0d */
[--C-:B------:R-:W-:Y:S01]  /*1e30*/  @!P1 IMAD.IADD R20, R20, 0x1, -R3.reuse ;  /* 0x0000000114149824 */ /* 0x100fe200078e0a03 */
[C---:B------:R-:W-:Y:S01]  /*1e40*/  ISETP.GT.U32.AND P1, PT, R3.reuse, R34, PT ;  /* 0x000000220300720c */ /* 0x040fe20003f24070 */
[C---:B------:R-:W-:Y:S02]  /*1e50*/  IMAD R38, R3.reuse, R13, R38 ;  /* 0x0000000d03267224 */ /* 0x040fe400078e0226 */
[--C-:B------:R-:W-:Y:S01]  /*1e60*/  @!P4 IMAD.IADD R16, R16, 0x1, -R3.reuse ;  /* 0x000000011010c824 */ /* 0x100fe200078e0a03 */
[C---:B------:R-:W-:Y:S01]  /*1e70*/  ISETP.GT.U32.AND P4, PT, R3.reuse, R28, PT ;  /* 0x0000001c0300720c */ /* 0x040fe20003f84070 */
[----:B------:R-:W-:Y:S01]  /*1e80*/  @!P0 IMAD.IADD R18, R18, 0x1, -R3 ;  /* 0x0000000112128824 */ /* 0x000fe200078e0a03 */
[----:B------:R-:W-:Y:S01]  /*1e90*/  ISETP.GT.U32.AND P0, PT, R3, R32, PT ;  /* 0x000000200300720c */ /* 0x000fe20003f04070 */
[----:B------:R-:W-:-:S04]  /*1ea0*/  IMAD.HI.U32 R13, R6, R50, RZ ;  /* 0x00000032060d7227 */ /* 0x000fc800078e00ff */
[--C-:B------:R-:W-:Y:S01]  /*1eb0*/  @!P2 IMAD.IADD R22, R22, 0x1, -R3.reuse ;  /* 0x000000011616a824 */ /* 0x100fe200078e0a03 */
[C---:B------:R-:W-:Y:S01]  /*1ec0*/  ISETP.GT.U32.AND P2, PT, R3.reuse, R36, PT ;  /* 0x000000240300720c */ /* 0x040fe20003f44070 */
[--C-:B------:R-:W-:Y:S01]  /*1ed0*/  @!P3 IMAD.IADD R24, R24, 0x1, -R3.reuse ;  /* 0x000000011818b824 */ /* 0x100fe200078e0a03 */
[C---:B------:R-:W-:Y:S01]  /*1ee0*/  ISETP.GT.U32.AND P3, PT, R3.reuse, R38, PT ;  /* 0x000000260300720c */ /* 0x040fe20003f64070 */
[----:B------:R-:W-:Y:S01]  /*1ef0*/  @!P5 IMAD.IADD R26, R26, 0x1, -R3 ;  /* 0x000000011a1ad824 */ /* 0x000fe200078e0a03 */
[C---:B------:R-:W-:Y:S01]  /*1f00*/  ISETP.GT.U32.AND P5, PT, R3.reuse, R40, PT ;  /* 0x000000280300720c */ /* 0x040fe20003fa4070 */
[----:B------:R-:W-:Y:S02]  /*1f10*/  IMAD.MOV R13, RZ, RZ, -R13 ;  /* 0x000000ffff0d7224 */ /* 0x000fe400078e0a0d */
[----:B------:R-:W-:Y:S02]  /*1f20*/  @!P1 IMAD.IADD R34, R34, 0x1, -R3 ;  /* 0x0000000122229824 */ /* 0x000fe400078e0a03 */
[----:B------:R-:W-:-:S02]  /*1f30*/  IMAD R50, R3, R13, R50 ;  /* 0x0000000d03327224 */ /* 0x000fc400078e0232 */
        /* <DEDUP_REMOVED lines=43> */
[----:B------:R-:W-:-:S02]  /*21f0*/  IMAD R60, R3, R13, R60 ;  /* 0x0000000d033c7224 */ /* 0x000fc400078e023c */
[----:B------:R-:W-:-:S04]  /*2200*/  IMAD.HI.U32 R13, R6, R70, RZ ;  /* 0x00000046060d7227 */ /* 0x000fc800078e00ff */
[----:B------:R-:W-:Y:S02]  /*2210*/  IMAD.MOV R13, RZ, RZ, -R13 ;  /* 0x000000ffff0d7224 */ /* 0x000fe400078e0a0d */
[--C-:B------:R-:W-:Y:S01]  /*2220*/  @!P1 IMAD.IADD R50, R50, 0x1, -R3.reuse ;  /* 0x0000000132329824 */ /* 0x100fe200078e0a03 */
[C---:B------:R-:W-:Y:S01]  /*2230*/  ISETP.GT.U32.AND P1, PT, R3.reuse, R64, PT ;  /* 0x000000400300720c */ /* 0x040fe20003f24070 */
        /* <DEDUP_REMOVED lines=112> */
[----:B------:R-:W-:Y:S02]  /*2940*/  IMAD.MOV R13, RZ, RZ, -R13 ;  /* 0x000000ffff0d7224 */ /* 0x000fe400078e0a0d */
[----:B------:R-:W-:Y:S02]  /*2950*/  IMAD R126, R3, R9, R126 ;  /* 0x00000009037e7224 */ /* 0x000fe400078e027e */
[----:B------:R-:W-:-:S04]  /*2960*/  IMAD.HI.U32 R9, R6, R130, RZ ;  /* 0x0000008206097227 */ /* 0x000fc800078e00ff */
[C---:B------:R-:W-:Y:S02]  /*2970*/  IMAD R124, R3.reuse, R13, R124 ;  /* 0x0000000d037c7224 */ /* 0x040fe400078e027c */
[----:B------:R-:W-:Y:S01]  /*2980*/  @!P1 IMAD.IADD R96, R96, 0x1, -R3 ;  /* 0x0000000160609824 */ /* 0x000fe200078e0a03 */
[C---:B------:R-:W-:Y:S01]  /*2990*/  ISETP.GT.U32.AND P1, PT, R3.reuse, R110, PT ;  /* 0x0000006e0300720c */ /* 0x040fe20003f24070 */
[----:B------:R-:W-:Y:S02]  /*29a0*/  IMAD.MOV R13, RZ, RZ, -R9 ;  /* 0x000000ffff0d7224 */ /* 0x000fe400078e0a09 */
        /* <DEDUP_REMOVED lines=11> */
[----:B------:R-:W-:Y:S02]  /*2a60*/  IMAD.MOV R9, RZ, RZ, -R9 ;  /* 0x000000ffff097224 */ /* 0x000fe400078e0a09 */
[----:B------:R-:W-:-:S04]  /*2a70*/  IMAD.HI.U32 R11, R6, R132, RZ ;  /* 0x00000084060b7227 */ /* 0x000fc800078e00ff */
[C---:B------:R-:W-:Y:S01]  /*2a80*/  IMAD R134, R3.reuse, R9, R134 ;  /* 0x0000000903867224 */ /* 0x040fe200078e0286 */
[----:B------:R-:W-:Y:S01]  /*2a90*/  IABS R9, R227 ;  /* 0x000000e300097213 */ /* 0x000fe20000000000 */
[----:B------:R-:W-:Y:S02]  /*2aa0*/  IMAD.MOV R15, RZ, RZ, -R11 ;  /* 0x000000ffff0f7224 */ /* 0x000fe400078e0a0b */
[----:B------:R-:W-:Y:S01]  /*2ab0*/  @!P1 IMAD.IADD R110, R110, 0x1, -R3 ;  /* 0x000000016e6e9824 */ /* 0x000fe200078e0a03 */
[C---:B------:R-:W-:Y:S01]  /*2ac0*/  ISETP.GT.U32.AND P1, PT, R3.reuse, R124, PT ;  /* 0x0000007c0300720c */ /* 0x040fe20003f24070 */
[----:B------:R-:W-:Y:S02]  /*2ad0*/  IMAD R130, R3, R13, R130 ;  /* 0x0000000d03827224 */ /* 0x000fe400078e0282 */
[----:B------:R-:W-:-:S04]  /*2ae0*/  IMAD.HI.U32 R11, R6, R136, RZ ;  /* 0x00000088060b7227 */ /* 0x000fc800078e00ff */
        /* <DEDUP_REMOVED lines=16> */
[C---:B------:R-:W-:Y:S02]  /*2bf0*/  IMAD R6, R3.reuse, R6, R9 ;  /* 0x0000000603067224 */ /* 0x040fe400078e0209 */
[----:B------:R-:W-:Y:S02]  /*2c00*/  IMAD.MOV R11, RZ, RZ, -R11 ;  /* 0x000000ffff0b7224 */ /* 0x000fe400078e0a0b */
[----:B------:R-:W-:Y:S02]  /*2c10*/  IMAD.MOV R7, RZ, RZ, -R7 ;  /* 0x000000ffff077224 */ /* 0x000fe400078e0a07 */
[----:B------:R-:W-:Y:S01]  /*2c20*/  @!P1 IMAD.IADD R124, R124, 0x1, -R3 ;  /* 0x000000017c7c9824 */ /* 0x000fe200078e0a03 */
[C---:B------:R-:W-:Y:S01]  /*2c30*/  ISETP.GT.U32.AND P1, PT, R3.reuse, R6, PT ;  /* 0x000000060300720c */ /* 0x040fe20003f24070 */
[----:B------:R-:W-:Y:S02]  /*2c40*/  IMAD R136, R3, R11, R136 ;  /* 0x0000000b03887224 */ /* 0x000fe400078e0288 */
[----:B------:R-:W-:-:S02]  /*2c50*/  IMAD R156, R5, R7, R156 ;  /* 0x00000007059c7224 */ /* 0x000fc400078e029c */
[--C-:B------:R-:W-:Y:S01]  /*2c60*/  @!P6 IMAD.IADD R114, R114, 0x1, -R3.reuse ;  /* 0x000000017272e824 */ /* 0x100fe200078e0a03 */
[C---:B------:R-:W-:Y:S01]  /*2c70*/  ISETP.GT.U32.AND P6, PT, R3.reuse, R128, PT ;  /* 0x000000800300720c */ /* 0x040fe20003fc4070 */
[--C-:B------:R-:W-:Y:S01]  /*2c80*/  @!P0 IMAD.IADD R122, R122, 0x1, -R3.reuse ;  /* 0x000000017a7a8824 */ /* 0x100fe200078e0a03 */
[----:B------:R-:W-:Y:S01]  /*2c90*/  ISETP.GT.U32.AND P0, PT, R3, R136, PT ;  /* 0x000000880300720c */ /* 0x000fe20003f04070 */
[--C-:B------:R-:W-:Y:S01]  /*2ca0*/  @!P2 IMAD.IADD R126, R126, 0x1, -R3.reuse ;  /* 0x000000017e7ea824 */ /* 0x100fe200078e0a03 */
[----:B------:R-:W-:Y:S01]  /*2cb0*/  ISETP.GT.U32.AND P2, PT, R5, R156, PT ;  /* 0x0000009c0500720c */ /* 0x000fe20003f44070 */
        /* <DEDUP_REMOVED lines=12> */
[----:B------:R-:W-:Y:S01]  /*2d80*/  @!P2 IMAD.IADD R156, R156, 0x1, -R5 ;  /* 0x000000019c9ca824 */ /* 0x000fe200078e0a05 */
[C---:B------:R-:W-:Y:S01]  /*2d90*/  ISETP.GT.U32.AND P2, PT, R3.reuse, R128, PT ;  /* 0x000000800300720c */ /* 0x040fe20003f44070 */
[--C-:B------:R-:W-:Y:S01]  /*2da0*/  @!P3 IMAD.IADD R118, R118, 0x1, -R3.reuse ;  /* 0x000000017676b824 */ /* 0x100fe200078e0a03 */
[C---:B------:R-:W-:Y:S01]  /*2db0*/  ISETP.GT.U32.AND P3, PT, R3.reuse, R130, PT ;  /* 0x000000820300720c */ /* 0x040fe20003f64070 */
        /* <DEDUP_REMOVED lines=9> */
[----:B------:R-:W-:Y:S01]  /*2e50*/  ISETP.GT.U32.AND P0, PT, R3, R136, PT ;  /* 0x000000880300720c */ /* 0x000fe20003f04070 */
[--C-:B------:R-:W-:Y:S01]  /*2e60*/  @!P2 IMAD.IADD R128, R128, 0x1, -R3.reuse ;  /* 0x000000018080a824 */ /* 0x100fe200078e0a03 */
[----:B------:R-:W-:Y:S01]  /*2e70*/  ISETP.GE.AND P2, PT, R219, RZ, PT ;  /* 0x000000ffdb00720c */ /* 0x000fe20003f46270 */
[--C-:B------:R-:W-:Y:S01]  /*2e80*/  @!P3 IMAD.IADD R130, R130, 0x1, -R3.reuse ;  /* 0x000000018282b824 */ /* 0x100fe200078e0a03 */
[----:B------:R-:W-:Y:S01]  /*2e90*/  ISETP.GE.AND P3, PT, R229, RZ, PT ;  /* 0x000000ffe500720c */ /* 0x000fe20003f66270 */
[--C-:B------:R-:W-:Y:S01]  /*2ea0*/  @!P4 IMAD.IADD R132, R132, 0x1, -R3.reuse ;  /* 0x000000018484c824 */ /* 0x100fe200078e0a03 */
[----:B------:R-:W-:Y:S01]  /*2eb0*/  ISETP.GE.AND P4, PT, R231, RZ, PT ;  /* 0x000000ffe700720c */ /* 0x000fe20003f86270 */
[----:B------:R-:W-:Y:S01]  /*2ec0*/  @!P5 IMAD.IADD R134, R134, 0x1, -R3 ;  /* 0x000000018686d824 */ /* 0x000fe200078e0a03 */
[----:B------:R-:W-:Y:S01]  /*2ed0*/  ISETP.GE.AND P5, PT, R230, RZ, PT ;  /* 0x000000ffe600720c */ /* 0x000fe20003fa6270 */
[----:B------:R-:W-:Y:S01]  /*2ee0*/  @!P1 IMAD.IADD R156, R156, 0x1, -R5 ;  /* 0x000000019c9c9824 */ /* 0x000fe200078e0a05 */
[----:B------:R-:W-:Y:S01]  /*2ef0*/  ISETP.GE.AND P1, PT, R233, RZ, PT ;  /* 0x000000ffe900720c */ /* 0x000fe20003f26270 */
[--C-:B------:R-:W-:Y:S01]  /*2f00*/  @!P6 IMAD.IADD R6, R6, 0x1, -R3.reuse ;  /* 0x000000010606e824 */ /* 0x100fe200078e0a03 */
[----:B------:R-:W-:Y:S01]  /*2f10*/  ISETP.GE.AND P6, PT, R228, RZ, PT ;  /* 0x000000ffe400720c */ /* 0x000fe20003fc6270 */
[----:B------:R-:W-:Y:S01]  /*2f20*/  @!P0 IMAD.IADD R136, R136, 0x1, -R3 ;  /* 0x0000000188888824 */ /* 0x000fe200078e0a03 */
[----:B------:R-:W-:Y:S01]  /*2f30*/  ISETP.GE.AND P0, PT, R234, RZ, PT ;  /* 0x000000ffea00720c */ /* 0x000fe20003f06270 */
[----:B------:R-:W-:Y:S01]  /*2f40*/  @!P2 IMAD.MOV R8, RZ, RZ, -R8 ;  /* 0x000000ffff08a224 */ /* 0x000fe200078e0a08 */
        /* <DEDUP_REMOVED lines=9> */
[----:B------:R-:W-:-:S02]  /*2fe0*/  @!P6 IMAD.MOV R156, RZ, RZ, -R156 ;  /* 0x000000ffff9ce224 */ /* 0x000fc400078e0a9c */
        /* <DEDUP_REMOVED lines=12> */
[----:B------:R-:W-:-:S02]  /*30b0*/  IMAD.SHL.U32 R165, R165, 0x2, RZ ;  /* 0x00000002a5a57824 */ /* 0x000fc400078e00ff */
        /* <DEDUP_REMOVED lines=11> */
[----:B------:R-:W-:-:S03]  /*3170*/  ISETP.GE.AND P1, PT, R250, RZ, PT ;  /* 0x000000fffa00720c */ /* 0x000fc60003f26270 */
        /* <DEDUP_REMOVED lines=23> */
[----:B------:R-:W-:-:S02]  /*32f0*/  ISETP.GE.AND P1, PT, R85, RZ, PT ;  /* 0x000000ff5500720c */ /* 0x000fc40003f26270 */
[----:B0-----:R-:W0:Y:S01]  /*3300*/  LDC R85, c[0x0][0x3a8] ;  /* 0x0000ea00ff557b82 */ /* 0x001e220000000800 */
        /* <DEDUP_REMOVED lines=24> */
[----:B0-----:R-:W-:-:S02]  /*3490*/  IMAD R2, R2, R85, RZ ;  /* 0x0000005502027224 */ /* 0x001fc400078e02ff */
        /* <DEDUP_REMOVED lines=12> */
[----:B------:R-:W-:-:S02]  /*3560*/  IMAD R217, R4, R85, RZ ;  /* 0x0000005504d97224 */ /* 0x000fc400078e02ff */
        /* <DEDUP_REMOVED lines=23> */
[----:B------:R-:W-:-:S02]  /*36e0*/  ISETP.NE.AND P1, PT, R107, RZ, PT ;  /* 0x000000ff6b00720c */ /* 0x000fc40003f25270 */
[----:B------:R-:W-:Y:S01]  /*36f0*/  LOP3.LUT R107, RZ, R107, RZ, 0x33, !PT ;  /* 0x0000006bff6b7212 */ /* 0x000fe200078e33ff */
[----:B------:R-:W-:Y:S01]  /*3700*/  @!P0 IMAD.MOV R132, RZ, RZ, -R132 ;  /* 0x000000ffff848224 */ /* 0x000fe200078e0a84 */
[----:B------:R-:W-:Y:S01]  /*3710*/  ISETP.NE.AND P0, PT, R106, RZ, PT ;  /* 0x000000ff6a00720c */ /* 0x000fe20003f05270 */
[----:B------:R-:W-:Y:S01]  /*3720*/  @!P2 IMAD.MOV R134, RZ, RZ, -R134 ;  /* 0x000000ffff86a224 */ /* 0x000fe200078e0a86 */
[C---:B------:R-:W-:Y:S01]  /*3730*/  SEL R8, R107.reuse, R8, !P1 ;  /* 0x000000086b087207 */ /* 0x040fe20004800000 */
[----:B------:R-:W-:Y:S01]  /*3740*/  @!P3 IMAD.MOV R136, RZ, RZ, -R136 ;  /* 0x000000ffff88b224 */ /* 0x000fe200078e0a88 */
[C---:B------:R-:W-:Y:S01]  /*3750*/  SEL R12, R107.reuse, R12, !P1 ;  /* 0x0000000c6b0c7207 */ /* 0x040fe20004800000 */
[----:B------:R-:W-:Y:S01]  /*3760*/  @!P4 IMAD.MOV R138, RZ, RZ, -R138 ;  /* 0x000000ffff8ac224 */ /* 0x000fe200078e0a8a */
[C---:B------:R-:W-:Y:S01]  /*3770*/  SEL R14, R107.reuse, R14, !P1 ;  /* 0x0000000e6b0e7207 */ /* 0x040fe20004800000 */
[----:B------:R-:W-:Y:S01]  /*3780*/  @!P5 IMAD.MOV R6, RZ, RZ, -R6 ;  /* 0x000000ffff06d224 */ /* 0x000fe200078e0a06 */
[C---:B------:R-:W-:Y:S01]  /*3790*/  SEL R10, R107.reuse, R10, !P1 ;  /* 0x0000000a6b0a7207 */ /* 0x040fe20004800000 */
[----:B-1----:R-:W-:Y:S01]  /*37a0*/  IMAD R8, R8, UR6, RZ ;  /* 0x0000000608087c24 */ /* 0x002fe2000f8e02ff */
[C---:B------:R-:W-:Y:S01]  /*37b0*/  SEL R16, R107.reuse, R16, !P1 ;  /* 0x000000106b107207 */ /* 0x040fe20004800000 */
[----:B------:R-:W-:Y:S01]  /*37c0*/  IMAD R7, R12, UR6, RZ ;  /* 0x000000060c077c24 */ /* 0x000fe2000f8e02ff */
        /* <DEDUP_REMOVED lines=94> */
[----:B------:R-:W-:Y:S01]  /*3db0*/  SEL R167, R107, R118, !P1 ;  /* 0x000000766ba77207 */ /* 0x000fe20004800000 */
        /* <DEDUP_REMOVED lines=9> */
[----:B------:R-:W-:Y:S01]  /*3e50*/  SEL R179, R107, R128, !P1 ;  /* 0x000000806bb37207 */ /* 0x000fe20004800000 */
        /* <DEDUP_REMOVED lines=9> */
[----:B------:R-:W-:Y:S01]  /*3ef0*/  SEL R173, R107, R6, !P1 ;  /* 0x000000066bad7207 */ /* 0x000fe20004800000 */
[----:B------:R-:W-:Y:S01]  /*3f00*/  IMAD R181, R181, UR6, RZ ;  /* 0x00000006b5b57c24 */ /* 0x000fe2000f8e02ff */
[----:B------:R-:W-:Y:S01]  /*3f10*/  SEL R185, R107, R138, !P1 ;  /* 0x0000008a6bb97207 */ /* 0x000fe20004800000 */
[----:B------:R-:W-:Y:S01]  /*3f20*/  IMAD R172, R172, UR6, RZ ;  /* 0x00000006acac7c24 */ /* 0x000fe2000f8e02ff */
[C---:B----4-:R-:W-:Y:S01]  /*3f30*/  LEA R216, P1, R2.reuse, UR12, 0x1 ;  /* 0x0000000c02d87c11 */ /* 0x050fe2000f8208ff */
[----:B------:R-:W-:Y:S01]  /*3f40*/  IMAD R183, R183, UR6, RZ ;  /* 0x00000006b7b77c24 */ /* 0x000fe2000f8e02ff */
[----:B------:R-:W-:Y:S01]  /*3f50*/  LEA R6, P2, R7, UR14, 0x1 ;  /* 0x0000000e07067c11 */ /* 0x000fe2000f8408ff */
[----:B------:R-:W-:Y:S01]  /*3f60*/  IMAD R173, R173, UR6, RZ ;  /* 0x00000006adad7c24 */ /* 0x000fe2000f8e02ff */
[----:B------:R-:W-:Y:S01]  /*3f70*/  LEA.HI.X.SX32 R215, R2, UR13, 0x1, P1 ;  /* 0x0000000d02d77c11 */ /* 0x000fe200088f0eff */
[----:B------:R-:W-:Y:S01]  /*3f80*/  IMAD R185, R185, UR6, RZ ;  /* 0x00000006b9b97c24 */ /* 0x000fe2000f8e02ff */
[----:B------:R-:W-:Y:S01]  /*3f90*/  LEA R162, P1, R8, UR14, 0x1 ;  /* 0x0000000e08a27c11 */ /* 0x000fe2000f8208ff */
[----:B------:R-:W0:Y:S01]  /*3fa0*/  LDCU UR6, c[0x0][0x3a4] ;  /* 0x00007480ff0677ac */ /* 0x000e220008000800 */
[----:B------:R-:W-:-:S02]  /*3fb0*/  LEA R3, P4, R14, UR14, 0x1 ;  /* 0x0000000e0e037c11 */ /* 0x000fc4000f8808ff */
[----:B------:R-:W-:Y:S02]  /*3fc0*/  CS2R R110, SRZ ;  /* 0x00000000006e7805 */ /* 0x000fe4000001ff00 */
[----:B------:R-:W-:Y:S02]  /*3fd0*/  LEA R161, P6, R10, UR14, 0x1 ;  /* 0x0000000e0aa17c11 */ /* 0x000fe4000f8c08ff */
[----:B------:R-:W-:Y:S02]  /*3fe0*/  LEA R9, P5, R16, UR14, 0x1 ;  /* 0x0000000e10097c11 */ /* 0x000fe4000f8a08ff */
[----:B------:R-:W-:Y:S02]  /*3ff0*/  LEA.HI.X.SX32 R166, R8, UR15, 0x1, P1 ;  /* 0x0000000f08a67c11 */ /* 0x000fe400088f0eff */
[----:B------:R-:W-:Y:S02]  /*4000*/  LEA.HI.X.SX32 R7, R7, UR15, 0x1, P2 ;  /* 0x0000000f07077c11 */ /* 0x000fe400090f0eff */
[----:B------:R-:W-:-:S02]  /*4010*/  LEA.HI.X.SX32 R4, R14, UR15, 0x1, P4 ;  /* 0x0000000f0e047c11 */ /* 0x000fc4000a0f0eff */
[----:B------:R-:W-:Y:S02]  /*4020*/  LEA R5, P3, R18, UR14, 0x1 ;  /* 0x0000000e12057c11 */ /* 0x000fe4000f8608ff */
[----:B------:R-:W-:Y:S02]  /*4030*/  LEA R12, P1, R20, UR14, 0x1 ;  /* 0x0000000e140c7c11 */ /* 0x000fe4000f8208ff */
[----:B------:R-:W-:Y:S02]  /*4040*/  LEA R186, P2, R22, UR14, 0x1 ;  /* 0x0000000e16ba7c11 */ /* 0x000fe4000f8408ff */
[----:B------:R-:W-:Y:S02]  /*4050*/  LEA R15, P4, R24, UR14, 0x1 ;  /* 0x0000000e180f7c11 */ /* 0x000fe4000f8808ff */
[----:B------:R-:W-:Y:S02]  /*4060*/  LEA.HI.X.SX32 R2, R10, UR15, 0x1, P6 ;  /* 0x0000000f0a027c11 */ /* 0x000fe4000b0f0eff */
[----:B------:R-:W-:-:S02]  /*4070*/  LEA.HI.X.SX32 R10, R16, UR15, 0x1, P5 ;  /* 0x0000000f100a7c11 */ /* 0x000fc4000a8f0eff */
[----:B------:R-:W-:Y:S02]  /*4080*/  LEA.HI.X.SX32 R176, R18, UR15, 0x1, P3 ;  /* 0x0000000f12b07c11 */ /* 0x000fe400098f0eff */
[----:B------:R-:W-:Y:S02]  /*4090*/  LEA.HI.X.SX32 R13, R20, UR15, 0x1, P1 ;  /* 0x0000000f140d7c11 */ /* 0x000fe400088f0eff */
[----:B------:R-:W-:Y:S02]  /*40a0*/  LEA.HI.X.SX32 R8, R22, UR15, 0x1, P2 ;  /* 0x0000000f16087c11 */ /* 0x000fe400090f0eff */
[----:B------:R-:W-:Y:S02]  /*40b0*/  LEA.HI.X.SX32 R16, R24, UR15, 0x1, P4 ;  /* 0x0000000f18107c11 */ /* 0x000fe4000a0f0eff */
[----:B------:R-:W-:Y:S02]  /*40c0*/  LEA R187, P5, R26, UR14, 0x1 ;  /* 0x0000000e1abb7c11 */ /* 0x000fe4000f8a08ff */
[----:B------:R-:W-:-:S02]  /*40d0*/  LEA R18, P3, R28, UR14, 0x1 ;  /* 0x0000000e1c127c11 */ /* 0x000fc4000f8608ff */
[----:B------:R-:W-:Y:S02]  /*40e0*/  LEA R188, P1, R30, UR14, 0x1 ;  /* 0x0000000e1ebc7c11 */ /* 0x000fe4000f8208ff */
[----:B------:R-:W-:Y:S02]  /*40f0*/  LEA R21, P2, R32, UR14, 0x1 ;  /* 0x0000000e20157c11 */ /* 0x000fe4000f8408ff */
[----:B------:R-:W-:Y:S02]  /*4100*/  LEA R189, P4, R34, UR14, 0x1 ;  /* 0x0000000e22bd7c11 */ /* 0x000fe4000f8808ff */
[----:B------:R-:W-:Y:S02]  /*4110*/  LEA.HI.X.SX32 R11, R26, UR15, 0x1, P5 ;  /* 0x0000000f1a0b7c11 */ /* 0x000fe4000a8f0eff */
[----:B------:R-:W-:Y:S02]  /*4120*/  LEA.HI.X.SX32 R19, R28, UR15, 0x1, P3 ;  /* 0x0000000f1c137c11 */ /* 0x000fe400098f0eff */
[----:B------:R-:W-:-:S02]  /*4130*/  LEA.HI.X.SX32 R14, R30, UR15, 0x1, P1 ;  /* 0x0000000f1e0e7c11 */ /* 0x000fc400088f0eff */
[----:B------:R-:W-:Y:S02]  /*4140*/  LEA.HI.X.SX32 R22, R32, UR15, 0x1, P2 ;  /* 0x0000000f20167c11 */ /* 0x000fe400090f0eff */
[----:B------:R-:W-:Y:S02]  /*4150*/  LEA.HI.X.SX32 R17, R34, UR15, 0x1, P4 ;  /* 0x0000000f22117c11 */ /* 0x000fe4000a0f0eff */
[----:B------:R-:W-:Y:S02]  /*4160*/  LEA R24, P5, R36, UR14, 0x1 ;  /* 0x0000000e24187c11 */ /* 0x000fe4000f8a08ff */
[----:B------:R-:W-:Y:S02]  /*4170*/  LEA R190, P3, R38, UR14, 0x1 ;  /* 0x0000000e26be7c11 */ /* 0x000fe4000f8608ff */
[----:B------:R-:W-:Y:S02]  /*4180*/  LEA R27, P1, R40, UR14, 0x1 ;  /* 0x0000000e281b7c11 */ /* 0x000fe4000f8208ff */
[----:B------:R-:W-:-:S02]  /*4190*/  LEA R191, P2, R42, UR14, 0x1 ;  /* 0x0000000e2abf7c11 */ /* 0x000fc4000f8408ff */
[----:B------:R-:W-:Y:S02]  /*41a0*/  LEA R30, P4, R46, UR14, 0x1 ;  /* 0x0000000e2e1e7c11 */ /* 0x000fe4000f8808ff */
[----:B------:R-:W-:Y:S02]  /*41b0*/  LEA.HI.X.SX32 R25, R36, UR15, 0x1, P5 ;  /* 0x0000000f24197c11 */ /* 0x000fe4000a8f0eff */
[----:B------:R-:W-:Y:S02]  /*41c0*/  LEA.HI.X.SX32 R20, R38, UR15, 0x1, P3 ;  /* 0x0000000f26147c11 */ /* 0x000fe400098f0eff */
[----:B------:R-:W-:Y:S02]  /*41d0*/  LEA.HI.X.SX32 R28, R40, UR15, 0x1, P1 ;  /* 0x0000000f281c7c11 */ /* 0x000fe400088f0eff */
[----:B------:R-:W-:Y:S02]  /*41e0*/  LEA.HI.X.SX32 R23, R42, UR15, 0x1, P2 ;  /* 0x0000000f2a177c11 */ /* 0x000fe400090f0eff */
[----:B------:R-:W-:-:S02]  /*41f0*/  LEA.HI.X.SX32 R31, R46, UR15, 0x1, P4 ;  /* 0x0000000f2e1f7c11 */ /* 0x000fc4000a0f0eff */
[----:B------:R-:W-:Y:S02]  /*4200*/  CS2R R46, SRZ ;  /* 0x00000000002e7805 */ /* 0x000fe4000001ff00 */
[----:B------:R-:W-:Y:S02]  /*4210*/  LEA R192, P5, R48, UR14, 0x1 ;  /* 0x0000000e30c07c11 */ /* 0x000fe4000f8a08ff */
[----:B------:R-:W-:Y:S02]  /*4220*/  LEA R33, P3, R50, UR14, 0x1 ;  /* 0x0000000e32217c11 */ /* 0x000fe4000f8608ff */
[----:B------:R-:W-:Y:S02]  /*4230*/  LEA R193, P1, R52, UR14, 0x1 ;  /* 0x0000000e34c17c11 */ /* 0x000fe4000f8208ff */
[----:B------:R-:W-:Y:S02]  /*4240*/  LEA R36, P2, R54, UR14, 0x1 ;  /* 0x0000000e36247c11 */ /* 0x000fe4000f8408ff */
[----:B------:R-:W-:-:S02]  /*4250*/  LEA R194, P4, R56, UR14, 0x1 ;  /* 0x0000000e38c27c11 */ /* 0x000fc4000f8808ff */
[----:B------:R-:W-:Y:S02]  /*4260*/  LEA.HI.X.SX32 R26, R48, UR15, 0x1, P5 ;  /* 0x0000000f301a7c11 */ /* 0x000fe4000a8f0eff */
[----:B------:R-:W-:Y:S02]  /*4270*/  CS2R R48, SRZ ;  /* 0x0000000000307805 */ /* 0x000fe4000001ff00 */
[----:B------:R-:W-:Y:S02]  /*4280*/  LEA.HI.X.SX32 R34, R50, UR15, 0x1, P3 ;  /* 0x0000000f32227c11 */ /* 0x000fe400098f0eff */
[----:B------:R-:W-:Y:S02]  /*4290*/  CS2R R50, SRZ ;  /* 0x0000000000327805 */ /* 0x000fe4000001ff00 */
[----:B------:R-:W-:Y:S02]  /*42a0*/  LEA.HI.X.SX32 R29, R52, UR15, 0x1, P1 ;  /* 0x0000000f341d7c11 */ /* 0x000fe400088f0eff */
[----:B------:R-:W-:-:S02]  /*42b0*/  CS2R R52, SRZ ;  /* 0x0000000000347805 */ /* 0x000fc4000001ff00 */
[----:B------:R-:W-:Y:S02]  /*42c0*/  LEA.HI.X.SX32 R37, R54, UR15, 0x1, P2 ;  /* 0x0000000f36257c11 */ /* 0x000fe400090f0eff */
[----:B------:R-:W-:Y:S02]  /*42d0*/  CS2R R54, SRZ ;  /* 0x0000000000367805 */ /* 0x000fe4000001ff00 */
[----:B------:R-:W-:Y:S02]  /*42e0*/  LEA.HI.X.SX32 R32, R56, UR15, 0x1, P4 ;  /* 0x0000000f38207c11 */ /* 0x000fe4000a0f0eff */
[----:B------:R-:W-:Y:S02]  /*42f0*/  CS2R R56, SRZ ;  /* 0x0000000000387805 */ /* 0x000fe4000001ff00 */
[----:B------:R-:W-:Y:S02]  /*4300*/  LEA R39, P5, R58, UR14, 0x1 ;  /* 0x0000000e3a277c11 */ /* 0x000fe4000f8a08ff */
[----:B------:R-:W-:-:S02]  /*4310*/  LEA R195, P3, R60, UR14, 0x1 ;  /* 0x0000000e3cc37c11 */ /* 0x000fc4000f8608ff */
[----:B------:R-:W-:Y:S02]  /*4320*/  LEA R42, P1, R62, UR14, 0x1 ;  /* 0x0000000e3e2a7c11 */ /* 0x000fe4000f8208ff */
[----:B------:R-:W-:Y:S02]  /*4330*/  LEA R196, P2, R64, UR14, 0x1 ;  /* 0x0000000e40c47c11 */ /* 0x000fe4000f8408ff */
[----:B------:R-:W-:Y:S02]  /*4340*/  LEA R125, P4, R66, UR14, 0x1 ;  /* 0x0000000e427d7c11 */ /* 0x000fe4000f8808ff */
[----:B------:R-:W-:Y:S02]  /*4350*/  LEA.HI.X.SX32 R40, R58, UR15, 0x1, P5 ;  /* 0x0000000f3a287c11 */ /* 0x000fe4000a8f0eff */
[----:B------:R-:W-:Y:S02]  /*4360*/  CS2R R58, SRZ ;  /* 0x00000000003a7805 */ /* 0x000fe4000001ff00 */
[----:B------:R-:W-:-:S02]  /*4370*/  LEA.HI.X.SX32 R35, R60, UR15, 0x1, P3 ;  /* 0x0000000f3c237c11 */ /* 0x000fc400098f0eff */
[----:B------:R-:W-:Y:S02]  /*4380*/  CS2R R60, SRZ ;  /* 0x00000000003c7805 */ /* 0x000fe4000001ff00 */
[----:B------:R-:W-:Y:S02]  /*4390*/  LEA.HI.X.SX32 R43, R62, UR15, 0x1, P1 ;  /* 0x0000000f3e2b7c11 */ /* 0x000fe400088f0eff */
[----:B------:R-:W-:Y:S02]  /*43a0*/  CS2R R62, SRZ ;  /* 0x00000000003e7805 */ /* 0x000fe4000001ff00 */
[----:B------:R-:W-:Y:S02]  /*43b0*/  LEA.HI.X.SX32 R38, R64, UR15, 0x1, P2 ;  /* 0x0000000f40267c11 */ /* 0x000fe400090f0eff */
[----:B------:R-:W-:Y:S02]  /*43c0*/  CS2R R64, SRZ ;  /* 0x0000000000407805 */ /* 0x000fe4000001ff00 */
        /* <DEDUP_REMOVED lines=28> */
[----:B------:R-:W-:Y:S01]  /*4590*/  LEA.HI.X.SX32 R133, R86, UR15, 0x1, P2 ;  /* 0x0000000f56857c11 */ /* 0x000fe200090f0eff */
[----:B------:R-:W-:Y:S01]  /*45a0*/  IMAD.SHL.U32 R86, R44, 0x20, RZ ;  /* 0x000000202c567824 */ /* 0x000fe200078e00ff */
[----:B------:R-:W-:Y:S02]  /*45b0*/  LEA.HI.X.SX32 R141, R88, UR15, 0x1, P4 ;  /* 0x0000000f588d7c11 */ /* 0x000fe4000a0f0eff */
[----:B------:R-:W-:-:S02]  /*45c0*/  CS2R R44, SRZ ;  /* 0x00000000002c7805 */ /* 0x000fc4000001ff00 */
[----:B------:R-:W-:Y:S02]  /*45d0*/  LEA R202, P5, R90, UR14, 0x1 ;  /* 0x0000000e5aca7c11 */ /* 0x000fe4000f8a08ff */
[----:B------:R-:W-:Y:S02]  /*45e0*/  CS2R R88, SRZ ;  /* 0x0000000000587805 */ /* 0x000fe4000001ff00 */
        /* <DEDUP_REMOVED lines=24> */
[----:B------:R-:W-:Y:S02]  /*4770*/  LEA.HI.X.SX32 R148, R108, UR15, 0x1, P2 ;  /* 0x0000000f6c947c11 */ /* 0x000fe400090f0eff */
[----:B------:R-:W-:Y:S02]  /*4780*/  CS2R R108, SRZ ;  /* 0x00000000006c7805 */ /* 0x000fe4000001ff00 */
[----:B------:R-:W-:Y:S02]  /*4790*/  LEA.HI.X.SX32 R158, R158, UR15, 0x1, P4 ;  /* 0x0000000f9e9e7c11 */ /* 0x000fe4000a0f0eff */
[----:B------:R-:W-:-:S02]  /*47a0*/  LEA R207, P5, R151, UR14, 0x1 ;  /* 0x0000000e97cf7c11 */ /* 0x000fc4000f8a08ff */
        /* <DEDUP_REMOVED lines=9> */
[----:B------:R-:W-:Y:S02]  /*4840*/  @!P0 LOP3.LUT R156, RZ, R106, RZ, 0x33, !PT ;  /* 0x0000006aff9c8212 */ /* 0x000fe400078e33ff */
[----:B------:R-:W-:Y:S02]  /*4850*/  LEA R174, P5, R169, UR14, 0x1 ;  /* 0x0000000ea9ae7c11 */ /* 0x000fe4000f8a08ff */
[----:B------:R-:W-:Y:S01]  /*4860*/  LEA R210, P3, R177, UR14, 0x1 ;  /* 0x0000000eb1d27c11 */ /* 0x000fe2000f8608ff */
[----:B0-----:R-:W-:Y:S01]  /*4870*/  IMAD R156, R156, UR6, RZ ;  /* 0x000000069c9c7c24 */ /* 0x001fe2000f8e02ff */
[----:B------:R-:W-:-:S02]  /*4880*/  LEA R178, P1, R170, UR14, 0x1 ;  /* 0x0000000eaab27c11 */ /* 0x000fc4000f8208ff */
[----:B------:R-:W-:Y:S01]  /*4890*/  LEA R211, P2, R179, UR14, 0x1 ;  /* 0x0000000eb3d37c11 */ /* 0x000fe2000f8408ff */
[----:B------:R-:W-:Y:S01]  /*48a0*/  IMAD.WIDE R156, R156, 0x2, RZ ;  /* 0x000000029c9c7825 */ /* 0x000fe200078e02ff */
[----:B------:R-:W-:Y:S02]  /*48b0*/  LEA R180, P4, R171, UR14, 0x1 ;  /* 0x0000000eabb47c11 */ /* 0x000fe4000f8808ff */
[----:B------:R-:W-:Y:S02]  /*48c0*/  LOP3.LUT R85, R86, 0x60, RZ, 0xc0, !PT ;  /* 0x0000006056557812 */ /* 0x000fe400078ec0ff */
[----:B------:R-:W-:Y:S02]  /*48d0*/  CS2R R86, SRZ ;  /* 0x0000000000567805 */ /* 0x000fe4000001ff00 */
[----:B------:R-:W-:Y:S02]  /*48e0*/  LEA.HI.X.SX32 R169, R169, UR15, 0x1, P5 ;  /* 0x0000000fa9a97c11 */ /* 0x000fe4000a8f0eff */
[----:B------:R-:W-:Y:S01]  /*48f0*/  LEA.HI.X.SX32 R177, R177, UR15, 0x1, P3 ;  /* 0x0000000fb1b17c11 */ /* 0x000fe200098f0eff */
[----:B------:R0:W-:Y:S01]  /*4900*/  STL [R1+0x80], R85 ;  /* 0x0000805501007387 */ /* 0x0001e20000100800 */
[----:B------:R-:W-:-:S02]  /*4910*/  LEA.HI.X.SX32 R170, R170, UR15, 0x1, P1 ;  /* 0x0000000faaaa7c11 */ /* 0x000fc400088f0eff */
[----:B------:R-:W-:Y:S02]  /*4920*/  LEA.HI.X.SX32 R179, R179, UR15, 0x1, P2 ;  /* 0x0000000fb3b37c11 */ /* 0x000fe400090f0eff */
[----:B------:R-:W-:Y:S02]  /*4930*/  LEA.HI.X.SX32 R171, R171, UR15, 0x1, P4 ;  /* 0x0000000fabab7c11 */ /* 0x000fe4000a0f0eff */
[----:B------:R-:W-:Y:S02]  /*4940*/  LEA R218, P0, R217, UR12, 0x1 ;  /* 0x0000000cd9da7c11 */ /* 0x000fe4000f8008ff */
[----:B------:R-:W-:Y:S02]  /*4950*/  LEA R212, P5, R181, UR14, 0x1 ;  /* 0x0000000eb5d47c11 */ /* 0x000fe4000f8a08ff */
[----:B0-----:R-:W-:Y:S02]  /*4960*/  CS2R R84, SRZ ;  /* 0x0000000000547805 */ /* 0x001fe4000001ff00 */
        /* <DEDUP_REMOVED lines=9> */
[----:B------:R-:W-:-:S07]  /*4a00*/  LEA.HI.X.SX32 R217, R217, UR13, 0x1, P0 ;  /* 0x0000000dd9d97c11 */ /* 0x000fce00080f0eff */
.L_x_2:
[----:B------:R-:W0:Y:S01]  /*4a10*/  S2R R120, SR_TID.X ;  /* 0x0000000000787919 */ /* 0x000e220000002100 */
[----:B------:R-:W-:Y:S02]  /*4a20*/  IADD3 R104, P1, PT, R156, R218, RZ ;  /* 0x000000da9c687210 */ /* 0x000fe40007f3e0ff */
[----:B------:R-:W-:-:S03]  /*4a30*/  PRMT R116, RZ, 0x7610, R116 ;  /* 0x00007610ff747816 */ /* 0x000fc60000000074 */
[----:B------:R-:W-:Y:S01]  /*4a40*/  IMAD.X R105, R157, 0x1, R217, P1 ;  /* 0x000000019d697824 */ /* 0x000fe200008e06d9 */
[----:B0-----:R-:W-:-:S04]  /*4a50*/  SHF.R.U32.HI R106, RZ, 0x4, R120 ;  /* 0x00000004ff6a7819 */ /* 0x001fc80000011678 */
[----:B------:R-:W-:-:S04]  /*4a60*/  SGXT.U32 R106, R106, 0x3 ;  /* 0x000000036a6a781a */ /* 0x000fc80000000000 */
[C---:B------:R-:W-:Y:S02]  /*4a70*/  ISETP.GE.AND P0, PT, R106.reuse, UR8, PT ;  /* 0x000000086a007c0c */ /* 0x040fe4000bf06270 */
[----:B------:R-:W-:-:S04]  /*4a80*/  LOP3.LUT R106, R106, 0x8, RZ, 0xfc, !PT ;  /* 0x000000086a6a7812 */ /* 0x000fc800078efcff */
[----:B------:R-:W-:-:S07]  /*4a90*/  ISETP.GE.AND P2, PT, R106, UR8, PT ;  /* 0x000000086a007c0c */ /* 0x000fce000bf46270 */
[----:B------:R0:W2:Y:S01]  /*4aa0*/  @!P0 LDG.E.U16 R116, desc[UR10][R104.64] ;  /* 0x0000000a68748981 */ /* 0x0000a2000c1e1500 */
[----:B------:R-:W-:Y:S02]  /*4ab0*/  PRMT R117, RZ, 0x7610, R117 ;  /* 0x00007610ff757816 */ /* 0x000fe40000000075 */
[----:B0-----:R-:W-:-:S04]  /*4ac0*/  LOP3.LUT R104, R120, 0xf, RZ, 0xc0, !PT ;  /* 0x0000000f78687812 */ /* 0x001fc800078ec0ff */
[----:B------:R-:W-:Y:S02]  /*4ad0*/  ISETP.GE.AND P0, PT, R104, UR8, PT ;  /* 0x0000000868007c0c */ /* 0x000fe4000bf06270 */
[----:B------:R-:W-:-:S05]  /*4ae0*/  IADD3 R104, P1, PT, R156, R216, RZ ;  /* 0x000000d89c687210 */ /* 0x000fca0007f3e0ff */
[----:B------:R-:W-:-:S05]  /*4af0*/  IMAD.X R105, R157, 0x1, R215, P1 ;  /* 0x000000019d697824 */ /* 0x000fca00008e06d7 */
[----:B------:R0:W3:Y:S01]  /*4b00*/  @!P2 LDG.E.U16 R117, desc[UR10][R104.64] ;  /* 0x0000000a6875a981 */ /* 0x0000e2000c1e1500 */
[----:B------:R-:W-:Y:S02]  /*4b10*/  PRMT R118, RZ, 0x7610, R118 ;  /* 0x00007610ff767816 */ /* 0x000fe40000000076 */
[----:B0-----:R-:W-:-:S05]  /*4b20*/  IADD3 R104, P1, PT, R214, R165, RZ ;  /* 0x000000a5d6687210 */ /* 0x001fca0007f3e0ff */
[----:B------:R-:W-:Y:S01]  /*4b30*/  IMAD.X R105, R185, 0x1, R164, P1 ;  /* 0x00000001b9697824 */ /* 0x000fe200008e06a4 */
[----:B------:R-:W-:Y:S01]  /*4b40*/  BAR.SYNC.DEFER_BLOCKING 0x0 ;  /* 0x0000000000007b1d */ /* 0x000fe20000010000 */
[----:B------:R-:W-:-:S05]  /*4b50*/  PRMT R119, RZ, 0x7610, R119 ;  /* 0x00007610ff777816 */ /* 0x000fca0000000077 */
[----:B------:R0:W4:Y:S02]  /*4b60*/  @!P0 LDG.E.U16 R118, desc[UR10][R104.64] ;  /* 0x0000000a68768981 */ /* 0x000124000c1e1500 */
[----:B0-----:R-:W-:-:S05]  /*4b70*/  IADD3 R104, P1, PT, R184, R165, RZ ;  /* 0x000000a5b8687210 */ /* 0x001fca0007f3e0ff */
[----:B------:R-:W-:-:S05]  /*4b80*/  IMAD.X R105, R173, 0x1, R164, P1 ;  /* 0x00000001ad697824 */ /* 0x000fca00008e06a4 */
[----:B------:R0:W5:Y:S01]  /*4b90*/  @!P0 LDG.E.U16 R119, desc[UR10][R104.64] ;  /* 0x0000000a68778981 */ /* 0x000162000c1e1500 */
[C---:B------:R-:W-:Y:S01]  /*4ba0*/  IADD3 RZ, P1, PT, R5.reuse, R165, RZ ;  /* 0x000000a505ff7210 */ /* 0x040fe20007f3e0ff */
[----:B------:R-:W-:-:S04]  /*4bb0*/  IMAD.IADD R106, R5, 0x1, R165 ;  /* 0x00000001056a7824 */ /* 0x000fc800078e02a5 */
[----:B------:R-:W-:Y:S01]  /*4bc0*/  IMAD.X R107, R176, 0x1, R164, P1 ;  /* 0x00000001b06b7824 */ /* 0x000fe200008e06a4 */
[C---:B------:R-:W-:Y:S02]  /*4bd0*/  IADD3 RZ, P1, PT, R9.reuse, R165, RZ ;  /* 0x000000a509ff7210 */ /* 0x040fe40007f3e0ff */
[----:B0-----:R-:W-:Y:S01]  /*4be0*/  PRMT R104, RZ, 0x7610, R104 ;  /* 0x00007610ff687816 */ /* 0x001fe20000000068 */
[----:B------:R-:W-:Y:S02]  /*4bf0*/  IMAD.IADD R112, R9, 0x1, R165 ;  /* 0x0000000109707824 */ /* 0x000fe400078e02a5 */
[----:B------:R-:W-:-:S03]  /*4c00*/  IMAD.X R113, R10, 0x1, R164, P1 ;  /* 0x000000010a717824 */ /* 0x000fc600008e06a4 */
[----:B------:R0:W5:Y:S01]  /*4c10*/  @!P0 LDG.E.U16 R104, desc[UR10][R106.64] ;  /* 0x0000000a6a688981 */ /* 0x000162000c1e1500 */
[C---:B------:R-:W-:Y:S01]  /*4c20*/  IADD3 RZ, P1, PT, R3.reuse, R165, RZ ;  /* 0x000000a503ff7210 */ /* 0x040fe20007f3e0ff */
[----:B------:R-:W-:Y:S01]  /*4c30*/  IMAD.IADD R114, R3, 0x1, R165 ;  /* 0x0000000103727824 */ /* 0x000fe200078e02a5 */
[----:B0-----:R-:W-:-:S03]  /*4c40*/  PRMT R106, RZ, 0x7610, R106 ;  /* 0x00007610ff6a7816 */ /* 0x001fc6000000006a */
[----:B------:R-:W-:Y:S01]  /*4c50*/  IMAD.X R115, R4, 0x1, R164, P1 ;  /* 0x0000000104737824 */ /* 0x000fe200008e06a4 */
[----:B------:R-:W-:Y:S02]  /*4c60*/  IADD3 RZ, P1, PT, R6, R165, RZ ;  /* 0x000000a506ff7210 */ /* 0x000fe40007f3e0ff */
[----:B------:R0:W5:Y:S01]  /*4c70*/  @!P0 LDG.E.U16 R106, desc[UR10][R112.64] ;  /* 0x0000000a706a8981 */ /* 0x000162000c1e1500 */
[----:B------:R-:W-:Y:S02]  /*4c80*/  PRMT R105, RZ, 0x7610, R105 ;  /* 0x00007610ff697816 */ /* 0x000fe40000000069 */
[----:B0-----:R-:W-:-:S06]  /*4c90*/  PRMT R113, RZ, 0x7610, R113 ;  /* 0x00007610ff717816 */ /* 0x001fcc0000000071 */
[----:B------:R0:W5:Y:S01]  /*4ca0*/  @!P0 LDG.E.U16 R113, desc[UR10][R114.64] ;  /* 0x0000000a72718981 */ /* 0x000162000c1e1500 */
[----:B------:R-:W-:Y:S01]  /*4cb0*/  PRMT R112, RZ, 0x7610, R112 ;  /* 0x00007610ff707816 */ /* 0x000fe20000000070 */
[----:B0-----:R-:W-:Y:S02]  /*4cc0*/  IMAD.IADD R114, R6, 0x1, R165 ;  /* 0x0000000106727824 */ /* 0x001fe400078e02a5 */
[----:B------:R-:W-:Y:S01]  /*4cd0*/  IMAD.X R115, R7, 0x1, R164, P1 ;  /* 0x0000000107737824 */ /* 0x000fe200008e06a4 */
[----:B------:R-:W-:-:S04]  /*4ce0*/  IADD3 RZ, P1, PT, R161, R165, RZ ;  /* 0x000000a5a1ff7210 */ /* 0x000fc80007f3e0ff */
[----:B------:R0:W5:Y:S01]  /*4cf0*/  @!P0 LDG.E.U16 R105, desc[UR10][R114.64] ;  /* 0x0000000a72698981 */ /* 0x000162000c1e1500 */
[----:B------:R-:W-:Y:S01]  /*4d00*/  PRMT R107, RZ, 0x7610, R107 ;  /* 0x00007610ff6b7816 */ /* 0x000fe2000000006b */
[----:B0-----:R-:W-:Y:S02]  /*4d10*/  IMAD.IADD R114, R161, 0x1, R165 ;  /* 0x00000001a1727824 */ /* 0x001fe400078e02a5 */
[----:B------:R-:W-:Y:S01]  /*4d20*/  IMAD.X R115, R2, 0x1, R164, P1 ;  /* 0x0000000102737824 */ /* 0x000fe200008e06a4 */
[----:B------:R-:W-:-:S04]  /*4d30*/  IADD3 RZ, P1, PT, R162, R165, RZ ;  /* 0x000000a5a2ff7210 */ /* 0x000fc80007f3e0ff */
[----:B------:R0:W5:Y:S02]  /*4d40*/  @!P0 LDG.E.U16 R112, desc[UR10][R114.64] ;  /* 0x0000000a72708981 */ /* 0x000164000c1e1500 */
[----:B0-----:R-:W-:Y:S02]  /*4d50*/  IMAD.IADD R114, R162, 0x1, R165 ;  /* 0x00000001a2727824 */ /* 0x001fe400078e02a5 */
[----:B------:R-:W-:-:S05]  /*4d60*/  IMAD.X R115, R166, 0x1, R164, P1 ;  /* 0x00000001a6737824 */ /* 0x000fca00008e06a4 */
[----:B------:R0:W5:Y:S01]  /*4d70*/  @!P0 LDG.E.U16 R107, desc[UR10][R114.64] ;  /* 0x0000000a726b8981 */ /* 0x000162000c1e1500 */
[----:B------:R-:W-:Y:S02]  /*4d80*/  PRMT R232, RZ, 0x7610, R232 ;  /* 0x00007610ffe87816 */ /* 0x000fe400000000e8 */
[----:B0-----:R-:W-:-:S05]  /*4d90*/  IADD3 R114, P1, PT, R213, R165, RZ ;  /* 0x000000a5d5727210 */ /* 0x001fca0007f3e0ff */
[----:B------:R-:W-:-:S05]  /*4da0*/  IMAD.X R115, R183, 0x1, R164, P1 ;  /* 0x00000001b7737824 */ /* 0x000fca00008e06a4 */
[----:B------:R0:W5:Y:S01]  /*4db0*/  @!P0 LDG.E.U16 R232, desc[UR10][R114.64] ;  /* 0x0000000a72e88981 */ /* 0x000162000c1e1500 */
[----:B------:R-:W-:Y:S02]  /*4dc0*/  PRMT R123, RZ, 0x7610, R123 ;  /* 0x00007610ff7b7816 */ /* 0x000fe4000000007b */
[----:B0-----:R-:W-:-:S05]  /*4dd0*/  IADD3 R114, P1, PT, R182, R165, RZ ;  /* 0x000000a5b6727210 */ /* 0x001fca0007f3e0ff */
[----:B------:R-:W-:-:S05]  /*4de0*/  IMAD.X R115, R172, 0x1, R164, P1 ;  /* 0x00000001ac737824 */ /* 0x000fca00008e06a4 */
[----:B------:R0:W5:Y:S01]  /*4df0*/  @!P0 LDG.E.U16 R123, desc[UR10][R114.64] ;  /* 0x0000000a727b8981 */ /* 0x000162000c1e1500 */
[----:B------:R-:W-:Y:S01]  /*4e00*/  PRMT R122, RZ, 0x7610, R122 ;  /* 0x00007610ff7a7816 */ /* 0x000fe2000000007a */
[----:B------:R-:W1:Y:S01]  /*4e10*/  S2UR UR6, SR_CgaCtaId ;  /* 0x00000000000679c3 */ /* 0x000e620000008800 */
[----:B0-----:R-:W-:-:S05]  /*4e20*/  IADD3 R114, P1, PT, R212, R165, RZ ;  /* 0x000000a5d4727210 */ /* 0x001fca0007f3e0ff */
[----:B------:R-:W-:-:S05]  /*4e30*/  IMAD.X R115, R181, 0x1, R164, P1 ;  /* 0x00000001b5737824 */ /* 0x000fca00008e06a4 */
[----:B------:R0:W5:Y:S01]  /*4e40*/  @!P0 LDG.E.U16 R122, desc[UR10][R114.64] ;  /* 0x0000000a727a8981 */ /* 0x000162000c1e1500 */
[----:B------:R-:W-:Y:S01]  /*4e50*/  IMAD.SHL.U32 R121, R120, 0x2, RZ ;  /* 0x0000000278797824 */ /* 0x000fe200078e00ff */
[----:B------:R-:W-:Y:S02]  /*4e60*/  UMOV UR4, 0x400 ;  /* 0x0000040000047882 */ /* 0x000fe40000000000 */
[----:B-1----:R-:W-:Y:S01]  /*4e70*/  ULEA UR4, UR6, UR4, 0x18 ;  /* 0x0000000406047291 */ /* 0x002fe2000f8ec0ff */
[--C-:B0-----:R-:W-:Y:S02]  /*4e80*/  SHF.R.S32.HI R114, RZ, 0x6, R120.reuse ;  /* 0x00000006ff727819 */ /* 0x101fe40000011478 */
[----:B------:R-:W-:Y:S02]  /*4e90*/  PRMT R120, RZ, 0x7610, R120 ;  /* 0x00007610ff787816 */ /* 0x000fe40000000078 */
[----:B------:R-:W-:-:S04]  /*4ea0*/  SGXT R114, R114, 0x1 ;  /* 0x000000017272781a */ /* 0x000fc80000000200 */
[----:B------:R-:W-:-:S04]  /*4eb0*/  LOP3.LUT R114, R114, 0x90, RZ, 0xc0, !PT ;  /* 0x0000009072727812 */ /* 0x000fc800078ec0ff */
[----:B------:R-:W-:Y:S02]  /*4ec0*/  LOP3.LUT R121, R114, 0x7e, R121, 0x78, !PT ;  /* 0x0000007e72797812 */ /* 0x000fe400078e7879 */
[----:B------:R-:W-:-:S05]  /*4ed0*/  IADD3 R114, P1, PT, R180, R165, RZ ;  /* 0x000000a5b4727210 */ /* 0x000fca0007f3e0ff */
[----:B------:R-:W-:-:S05]  /*4ee0*/  IMAD.X R115, R171, 0x1, R164, P1 ;  /* 0x00000001ab737824 */ /* 0x000fca00008e06a4 */
[----:B------:R0:W5:Y:S02]  /*4ef0*/  @!P0 LDG.E.U16 R120, desc[UR10][R114.64] ;  /* 0x0000000a72788981 */ /* 0x000164000c1e1500 */
[----:B0-----:R-:W-:-:S05]  /*4f00*/  IADD3 R114, P1, PT, R211, R165, RZ ;  /* 0x000000a5d3727210 */ /* 0x001fca0007f3e0ff */
[----:B------:R-:W-:Y:S01]  /*4f10*/  IMAD.X R115, R179, 0x1, R164, P1 ;  /* 0x00000001b3737824 */ /* 0x000fe200008e06a4 */
[----:B--2---:R0:W-:Y:S02]  /*4f20*/  STS.U16 [R121+UR4+0x4000], R116 ;  /* 0x0040007479007988 */ /* 0x0041e40008000404 */
[----:B0-----:R-:W-:-:S06]  /*4f30*/  PRMT R116, RZ, 0x7610, R116 ;  /* 0x00007610ff747816 */ /* 0x001fcc0000000074 */
[----:B------:R0:W2:Y:S02]  /*4f40*/  @!P0 LDG.E.U16 R116, desc[UR10][R114.64] ;  /* 0x0000000a72748981 */ /* 0x0000a4000c1e1500 */
[----:B0-----:R-:W-:Y:S02]  /*4f50*/  IADD3 R114, P1, PT, R178, R165, RZ ;  /* 0x000000a5b2727210 */ /* 0x001fe40007f3e0ff */
[----:B---3--:R0:W-:Y:S03]  /*4f60*/  STS.U16 [R121+UR4+0x4100], R117 ;  /* 0x0041007579007988 */ /* 0x0081e60008000404 */
[----:B------:R-:W-:Y:S01]  /*4f70*/  IMAD.X R115, R170, 0x1, R164, P1 ;  /* 0x00000001aa737824 */ /* 0x000fe200008e06a4 */
[----:B0-----:R-:W-:-:S06]  /*4f80*/  PRMT R117, RZ, 0x7610, R117 ;  /* 0x00007610ff757816 */ /* 0x001fcc0000000075 */
[----:B------:R0:W3:Y:S02]  /*4f90*/  @!P0 LDG.E.U16 R117, desc[UR10][R114.64] ;  /* 0x0000000a72758981 */ /* 0x0000e4000c1e1500 */
[----:B0-----:R-:W-:-:S05]  /*4fa0*/  IADD3 R114, P1, PT, R210, R165, RZ ;  /* 0x000000a5d2727210 */ /* 0x001fca0007f3e0ff */
[----:B------:R-:W-:Y:S01]  /*4fb0*/  IMAD.X R115, R177, 0x1, R164, P1 ;  /* 0x00000001b1737824 */ /* 0x000fe200008e06a4 */
[----:B----4-:R0:W-:Y:S02]  /*4fc0*/  STS.U16 [R121+UR4], R118 ;  /* 0x0000007679007988 */ /* 0x0101e40008000404 */
[----:B0-----:R-:W-:-:S06]  /*4fd0*/  PRMT R118, RZ, 0x7610, R118 ;  /* 0x00007610ff767816 */ /* 0x001fcc0000000076 */
[----:B------:R0:W4:Y:S04]  /*4fe0*/  @!P0 LDG.E.U16 R118, desc[UR10][R114.64] ;  /* 0x0000000a72768981 */ /* 0x000128000c1e1500 */
[----:B-----5:R1:W-:Y:S01]  /*4ff0*/  STS.U16 [R121+UR4+0x100], R119 ;  /* 0x0001007779007988 */ /* 0x0203e20008000404 */
[----:B0-----:R-:W-:Y:S02]  /*5000*/  IADD3 R114, P1, PT, R174, R165, RZ ;  /* 0x000000a5ae727210 */ /* 0x001fe40007f3e0ff */
[----:B-1----:R-:W-:-:S03]  /*5010*/  PRMT R119, RZ, 0x7610, R119 ;  /* 0x00007610ff777816 */ /* 0x002fc60000000077 */
[----:B------:R-:W-:-:S05]  /*5020*/  IMAD.X R115, R169, 0x1, R164, P1 ;  /* 0x00000001a9737824 */ /* 0x000fca00008e06a4 */
[----:B------:R0:W5:Y:S02]  /*5030*/  @!P0 LDG.E.U16 R119, desc[UR10][R114.64] ;  /* 0x0000000a72778981 */ /* 0x000164000c1e1500 */
[----:B0-----:R-:W-:-:S05]  /*5040*/  IADD3 R114, P1, PT, R209, R165, RZ ;  /* 0x000000a5d1727210 */ /* 0x001fca0007f3e0ff */
[----:B------:R-:W-:Y:S01]  /*5050*/  IMAD.X R115, R168, 0x1, R164, P1 ;  /* 0x00000001a8737824 */ /* 0x000fe200008e06a4 */
[----:B------:R0:W-:Y:S02]  /*5060*/  STS.U16 [R121+UR4+0x200], R232 ;  /* 0x000200e879007988 */ /* 0x0001e40008000404 */
[----:B0-----:R-:W-:-:S06]  /*5070*/  PRMT R232, RZ, 0x7610, R232 ;  /* 0x00007610ffe87816 */ /* 0x001fcc00000000e8 */
[----:B------:R0:W5:Y:S04]  /*5080*/  @!P0 LDG.E.U16 R232, desc[UR10][R114.64] ;  /* 0x0000000a72e88981 */ /* 0x000168000c1e1500 */
[----:B------:R1:W-:Y:S01]  /*5090*/  STS.U16 [R121+UR4+0x300], R123 ;  /* 0x0003007b79007988 */ /* 0x0003e20008000404 */
[----:B0-----:R-:W-:Y:S02]  /*50a0*/  IADD3 R114, P1, PT, R175, R165, RZ ;  /* 0x000000a5af727210 */ /* 0x001fe40007f3e0ff */
[----:B-1----:R-:W-:-:S03]  /*50b0*/  PRMT R123, RZ, 0x7610, R123 ;  /* 0x00007610ff7b7816 */ /* 0x002fc6000000007b */
[----:B------:R-:W-:-:S05]  /*50c0*/  IMAD.X R115, R167, 0x1, R164, P1 ;  /* 0x00000001a7737824 */ /* 0x000fca00008e06a4 */
[----:B------:R0:W5:Y:S04]  /*50d0*/  @!P0 LDG.E.U16 R123, desc[UR10][R114.64] ;  /* 0x0000000a727b8981 */ /* 0x000168000c1e1500 */
[----:B------:R1:W-:Y:S01]  /*50e0*/  STS.U16 [R121+UR4+0x400], R122 ;  /* 0x0004007a79007988 */ /* 0x0003e20008000404 */
        /* <DEDUP_REMOVED lines=21> */
[----:B----4-:R0:W-:Y:S02]  /*5240*/  STS.U16 [R121+UR4+0x800], R118 ;  /* 0x0008007679007988 */ /* 0x0101e40008000404 */
        /* <DEDUP_REMOVED lines=166> */
[----:B------:R0:W5:Y:S01]  /*5cb0*/  @!P0 LDG.E.U16 R119, desc[UR10][R114.64] ;  /* 0x0000000a72778981 */ /* 0x000162000c1e1500 */
[----:B------:R-:W-:Y:S02]  /*5cc0*/  PRMT R238, RZ, 0x7610, R238 ;  /* 0x00007610ffee7816 */ /* 0x000fe400000000ee */
[----:B0-----:R-:W-:-:S05]  /*5cd0*/  IADD3 R114, P1, PT, R189, R165, RZ ;  /* 0x000000a5bd727210 */ /* 0x001fca0007f3e0ff */
[----:B------:R-:W-:-:S05]  /*5ce0*/  IMAD.X R115, R17, 0x1, R164, P1 ;  /* 0x0000000111737824 */ /* 0x000fca00008e06a4 */
[----:B------:R0:W5:Y:S02]  /*5cf0*/  @!P0 LDG.E.U16 R238, desc[UR10][R114.64] ;  /* 0x0000000a72ee8981 */ /* 0x000164000c1e1500 */
[----:B0-----:R-:W-:-:S05]  /*5d00*/  IADD3 R114, P1, PT, R21, R165, RZ ;  /* 0x000000a515727210 */ /* 0x001fca0007f3e0ff */
[----:B------:R-:W-:Y:S01]  /*5d10*/  IMAD.X R115, R22, 0x1, R164, P1 ;  /* 0x0000000116737824 */ /* 0x000fe200008e06a4 */
[----:B------:R-:W0:Y:S01]  /*5d20*/  S2UR UR7, SR_CgaCtaId ;  /* 0x00000000000779c3 */ /* 0x000e220000008800 */
[----:B------:R-:W-:Y:S04]  /*5d30*/  STS.U16 [R121+UR4+0x3a00], R104 ;  /* 0x003a006879007988 */ /* 0x000fe80008000404 */
[----:B------:R-:W-:Y:S01]  /*5d40*/  STS.U16 [R121+UR4+0x3b00], R106 ;  /* 0x003b006a79007988 */ /* 0x000fe20008000404 */
[----:B------:R-:W-:-:S03]  /*5d50*/  UMOV UR6, 0x400 ;  /* 0x0000040000067882 */ /* 0x000fc60000000000 */
[----:B------:R-:W-:Y:S04]  /*5d60*/  STS.U16 [R121+UR4+0x3c00], R113 ;  /* 0x003c007179007988 */ /* 0x000fe80008000404 */
[----:B------:R-:W-:Y:S04]  /*5d70*/  STS.U16 [R121+UR4+0x3d00], R105 ;  /* 0x003d006979007988 */ /* 0x000fe80008000404 */
[----:B------:R-:W-:Y:S04]  /*5d80*/  STS.U16 [R121+UR4+0x3e00], R112 ;  /* 0x003e007079007988 */ /* 0x000fe80008000404 */
[----:B------:R-:W-:Y:S04]  /*5d90*/  STS.U16 [R121+UR4+0x3f00], R107 ;  /* 0x003f006b79007988 */ /* 0x000fe80008000404 */
[----:B------:R-:W-:Y:S04]  /*5da0*/  STS.U16 [R121+UR4+0x2a00], R232 ;  /* 0x002a00e879007988 */ /* 0x000fe80008000404 */
[----:B------:R1:W-:Y:S02]  /*5db0*/  STS.U16 [R121+UR4+0x2b00], R123 ;  /* 0x002b007b79007988 */ /* 0x0003e40008000404 */
[----:B-1----:R-:W-:-:S06]  /*5dc0*/  PRMT R123, RZ, 0x7610, R123 ;  /* 0x00007610ff7b7816 */ /* 0x002fcc000000007b */
[----:B------:R1:W5:Y:S04]  /*5dd0*/  @!P0 LDG.E.U16 R123, desc[UR10][R114.64] ;  /* 0x0000000a727b8981 */ /* 0x000368000c1e1500 */
[----:B------:R0:W-:Y:S01]  /*5de0*/  STS.U16 [R121+UR4+0x2c00], R122 ;  /* 0x002c007a79007988 */ /* 0x0001e20008000404 */
[----:B-1----:R-:W-:Y:S02]  /*5df0*/  IADD3 R114, P1, PT, R188, R165, RZ ;  /* 0x000000a5bc727210 */ /* 0x002fe40007f3e0ff */
[----:B0-----:R-:W-:-:S03]  /*5e00*/  PRMT R122, RZ, 0x7610, R122 ;  /* 0x00007610ff7a7816 */ /* 0x001fc6000000007a */
        /* <DEDUP_REMOVED lines=27> */
[----:B0-----:R-:W0:Y:S02]  /*5fc0*/  S2R R114, SR_TID.X ;  /* 0x0000000000727919 */ /* 0x001e240000002100 */
[----:B------:R1:W-:Y:S01]  /*5fd0*/  STS.U16 [R121+UR4+0x3200], R238 ;  /* 0x003200ee79007988 */ /* 0x0003e20008000404 */
[----:B------:R-:W-:Y:S01]  /*5fe0*/  ULEA UR6, UR7, UR6, 0x18 ;  /* 0x0000000607067291 */ /* 0x000fe2000f8ec0ff */
[----:B-1----:R-:W1:Y:S01]  /*5ff0*/  LDC R238, c[0x0][0x3a8] ;  /* 0x0000ea00ffee7b82 */ /* 0x002e620000000800 */
[----:B0-----:R-:W-:Y:S01]  /*6000*/  SHF.R.S32.HI R104, RZ, 0x2, R114 ;  /* 0x00000002ff687819 */ /* 0x001fe20000011472 */
[----:B------:R-:W-:-:S03]  /*6010*/  IMAD.SHL.U32 R106, R114, 0x2, RZ ;  /* 0x00000002726a7824 */ /* 0x000fc600078e00ff */
[----:B------:R-:W-:-:S04]  /*6020*/  SGXT R104, R104, 0x1 ;  /* 0x000000016868781a */ /* 0x000fc80000000200 */
[----:B------:R-:W-:Y:S01]  /*6030*/  LOP3.LUT R104, R104, 0x90, RZ, 0xc0, !PT ;  /* 0x0000009068687812 */ /* 0x000fe200078ec0ff */
[----:B------:R-:W-:-:S03]  /*6040*/  IMAD.SHL.U32 R232, R114, 0x20, RZ ;  /* 0x0000002072e87824 */ /* 0x000fc600078e00ff */
[----:B------:R-:W-:Y:S01]  /*6050*/  LOP3.LUT R104, R104, 0x10, R106, 0x78, !PT ;  /* 0x0000001068687812 */ /* 0x000fe200078e786a */
[----:B------:R-:W-:Y:S01]  /*6060*/  IMAD.SHL.U32 R106, R114, 0x8, RZ ;  /* 0x00000008726a7824 */ /* 0x000fe200078e00ff */
[----:B------:R-:W-:-:S04]  /*6070*/  LOP3.LUT R232, R232, 0x60, RZ, 0xc0, !PT ;  /* 0x00000060e8e87812 */ /* 0x000fc800078ec0ff */
[----:B------:R-:W-:Y:S02]  /*6080*/  LOP3.LUT R106, R106, 0x300, RZ, 0xc0, !PT ;  /* 0x000003006a6a7812 */ /* 0x000fe400078ec0ff */
[----:B------:R-:W-:-:S03]  /*6090*/  LOP3.LUT R114, R114, 0x10, RZ, 0xc0, !PT ;  /* 0x0000001072727812 */ /* 0x000fc600078ec0ff */
[----:B------:R-:W-:Y:S02]  /*60a0*/  VIADD R113, R106, UR6 ;  /* 0x000000066a717c36 */ /* 0x000fe40008000000 */
[----:B------:R-:W-:Y:S02]  /*60b0*/  VIADD R106, R232, UR6 ;  /* 0x00000006e86a7c36 */ /* 0x000fe40008000000 */
[C---:B------:R-:W-:Y:S02]  /*60c0*/  IMAD R113, R114.reuse, 0x40, R113 ;  /* 0x0000004072717824 */ /* 0x040fe400078e0271 */
[----:B------:R-:W-:-:S03]  /*60d0*/  IMAD R106, R114, 0x10, R106 ;  /* 0x00000010726a7824 */ /* 0x000fc600078e026a */
[C---:B------:R-:W-:Y:S01]  /*60e0*/  IADD3 R232, PT, PT, R104.reuse, R113, R232 ;  /* 0x0000007168e87210 */ /* 0x040fe20007ffe0e8 */
[----:B------:R-:W-:Y:S01]  /*60f0*/  IMAD.IADD R106, R104, 0x1, R106 ;  /* 0x00000001686a7824 */ /* 0x000fe200078e026a */
[----:B------:R-:W-:Y:S04]  /*6100*/  STS.U16 [R121+UR4+0x3300], R123 ;  /* 0x0033007b79007988 */ /* 0x000fe80008000404 */
[----:B------:R-:W-:Y:S04]  /*6110*/  STS.U16 [R121+UR4+0x3400], R122 ;  /* 0x0034007a79007988 */ /* 0x000fe80008000404 */
[----:B------:R-:W-:Y:S04]  /*6120*/  STS.U16 [R121+UR4+0x3500], R120 ;  /* 0x0035007879007988 */ /* 0x000fe80008000404 */
[----:B--2---:R-:W-:Y:S04]  /*6130*/  STS.U16 [R121+UR4+0x3600], R116 ;  /* 0x0036007479007988 */ /* 0x004fe80008000404 */
[----:B---3--:R-:W-:Y:S04]  /*6140*/  STS.U16 [R121+UR4+0x3700], R117 ;  /* 0x0037007579007988 */ /* 0x008fe80008000404 */
[----:B----4-:R-:W-:Y:S04]  /*6150*/  STS.U16 [R121+UR4+0x3800], R118 ;  /* 0x0038007679007988 */ /* 0x010fe80008000404 */
[----:B-----5:R-:W-:Y:S01]  /*6160*/  STS.U16 [R121+UR4+0x3900], R119 ;  /* 0x0039007779007988 */ /* 0x020fe20008000404 */
[----:B------:R-:W-:Y:S06]  /*6170*/  BAR.SYNC.DEFER_BLOCKING 0x0 ;  /* 0x0000000000007b1d */ /* 0x000fec0000010000 */
[----:B------:R-:W-:Y:S04]  /*6180*/  LDSM.16.MT88.4 R104, [R106+0x4000] ;  /* 0x004000006a68783b */ /* 0x000fe80000004200 */
[----:B------:R-:W0:Y:S04]  /*6190*/  LDSM.16.M88.4 R112, [R232] ;  /* 0x00000000e870783b */ /* 0x000e280000000200 */
[----:B------:R-:W2:Y:S04]  /*61a0*/  LDSM.16.M88.4 R116, [R232+0x800] ;  /* 0x00080000e874783b */ /* 0x000ea80000000200 */
[----:B------:R-:W3:Y:S01]  /*61b0*/  LDSM.16.M88.4 R120, [R232+0x2000] ;  /* 0x00200000e878783b */ /* 0x000ee20000000200 */
[C---:B0-----:R-:W-:Y:S08]  /*61c0*/  HMMA.16816.F32.BF16 R44, R104.reuse, R112, R44 ;  /* 0x00000070682c723c */ /* 0x041ff0000004182c */
[C---:B------:R-:W-:Y:S01]  /*61d0*/  HMMA.16816.F32.BF16 R48, R104.reuse, R114, R48 ;  /* 0x000000726830723c */ /* 0x040fe20000041830 */
[----:B------:R-:W0:Y:S07]  /*61e0*/  LDSM.16.M88.4 R112, [R232+0x1000] ;  /* 0x00100000e870783b */ /* 0x000e2e0000000200 */
[C---:B--2---:R-:W-:Y:S08]  /*61f0*/  HMMA.16816.F32.BF16 R52, R104.reuse, R116, R52 ;  /* 0x000000746834723c */ /* 0x044ff00000041834 */
[C---:B------:R-:W-:Y:S01]  /*6200*/  HMMA.16816.F32.BF16 R56, R104.reuse, R118, R56 ;  /* 0x000000766838723c */ /* 0x040fe20000041838 */
[----:B------:R-:W2:Y:S07]  /*6210*/  LDSM.16.M88.4 R116, [R232+0x1800] ;  /* 0x00180000e874783b */ /* 0x000eae0000000200 */
[C---:B---3--:R-:W-:Y:S08]  /*6220*/  HMMA.16816.F32.BF16 R76, R104.reuse, R120, R76 ;  /* 0x00000078684c723c */ /* 0x048ff0000004184c */
[C---:B------:R-:W-:Y:S01]  /*6230*/  HMMA.16816.F32.BF16 R80, R104.reuse, R122, R80 ;  /* 0x0000007a6850723c */ /* 0x040fe20000041850 */
[----:B------:R-:W3:Y:S07]  /*6240*/  LDSM.16.M88.4 R120, [R232+0x3800] ;  /* 0x00380000e878783b */ /* 0x000eee0000000200 */
[C---:B0-----:R-:W-:Y:S08]  /*6250*/  HMMA.16816.F32.BF16 R60, R104.reuse, R112, R60 ;  /* 0x00000070683c723c */ /* 0x041ff0000004183c */
[C---:B------:R-:W-:Y:S01]  /*6260*/  HMMA.16816.F32.BF16 R64, R104.reuse, R114, R64 ;  /* 0x000000726840723c */ /* 0x040fe20000041840 */
[----:B------:R-:W0:Y:S07]  /*6270*/  LDSM.16.M88.4 R112, [R232+0x2800] ;  /* 0x00280000e870783b */ /* 0x000e2e0000000200 */
[C---:B--2---:R-:W-:Y:S08]  /*6280*/  HMMA.16816.F32.BF16 R68, R104.reuse, R116, R68 ;  /* 0x000000746844723c */ /* 0x044ff00000041844 */
[C---:B------:R-:W-:Y:S01]  /*6290*/  HMMA.16816.F32.BF16 R72, R104.reuse, R118, R72 ;  /* 0x000000766848723c */ /* 0x040fe20000041848 */
[----:B------:R-:W2:Y:S07]  /*62a0*/  LDSM.16.M88.4 R116, [R232+0x3000] ;  /* 0x00300000e874783b */ /* 0x000eae0000000200 */
[C---:B---3--:R-:W-:Y:S08]  /*62b0*/  HMMA.16816.F32.BF16 R96, R104.reuse, R120, R96 ;  /* 0x000000786860723c */ /* 0x048ff00000041860 */
[C---:B------:R-:W-:Y:S08]  /*62c0*/  HMMA.16816.F32.BF16 R100, R104.reuse, R122, R100 ;  /* 0x0000007a6864723c */ /* 0x040ff00000041864 */
[C---:B0-----:R-:W-:Y:S08]  /*62d0*/  HMMA.16816.F32.BF16 R108, R104.reuse, R112, R108 ;  /* 0x00000070686c723c */ /* 0x041ff0000004186c */
[C---:B------:R-:W-:Y:S08]  /*62e0*/  HMMA.16816.F32.BF16 R84, R104.reuse, R114, R84 ;  /* 0x000000726854723c */ /* 0x040ff00000041854 */
[C---:B--2---:R-:W-:Y:S08]  /*62f0*/  HMMA.16816.F32.BF16 R88, R104.reuse, R116, R88 ;  /* 0x000000746858723c */ /* 0x044ff00000041858 */
[----:B------:R-:W-:Y:S01]  /*6300*/  HMMA.16816.F32.BF16 R92, R104, R118, R92 ;  /* 0x00000076685c723c */ /* 0x000fe2000004185c */
[----:B------:R-:W-:-:S02]  /*6310*/  IMAD.MOV.U32 R104, RZ, RZ, R162 ;  /* 0x000000ffff687224 */ /* 0x000fc400078e00a2 */
[----:B------:R-:W-:Y:S02]  /*6320*/  IMAD.MOV.U32 R105, RZ, RZ, R166 ;  /* 0x000000ffff697224 */ /* 0x000fe400078e00a6 */
[----:B------:R-:W-:-:S04]  /*6330*/  IMAD.WIDE R104, R163, 0x2, R104 ;  /* 0x00000002a3687825 */ /* 0x000fc800078e0268 */
[----:B------:R-:W-:Y:S02]  /*6340*/  IMAD.MOV.U32 R162, RZ, RZ, R104 ;  /* 0x000000ffffa27224 */ /* 0x000fe400078e0068 */
[----:B------:R-:W-:Y:S02]  /*6350*/  IMAD.MOV.U32 R166, RZ, RZ, R105 ;  /* 0x000000ffffa67224 */ /* 0x000fe400078e0069 */
[----:B------:R-:W-:Y:S02]  /*6360*/  IMAD.MOV.U32 R104, RZ, RZ, R3 ;  /* 0x000000ffff687224 */ /* 0x000fe400078e0003 */
        /* <DEDUP_REMOVED lines=31> */
[----:B------:R-:W-:Y:S02]  /*6560*/  IMAD.MOV.U32 R104, RZ, RZ, R190 ;  /* 0x000000ffff687224 */ /* 0x000fe400078e00be */
[----:B------:R-:W-:-:S02]  /*6570*/  IMAD.MOV.U32 R105, RZ, RZ, R20 ;  /* 0x000000ffff697224 */ /* 0x000fc400078e0014 */
[----:B------:R-:W-:-:S04]  /*6580*/  IMAD.WIDE R106, R163, 0x2, R106 ;  /* 0x00000002a36a7825 */ /* 0x000fc800078e026a */
[----:B------:R-:W-:-:S04]  /*6590*/  IMAD.WIDE R104, R163, 0x2, R104 ;  /* 0x00000002a3687825 */ /* 0x000fc800078e0268 */
[----:B------:R-:W-:Y:S02]  /*65a0*/  IMAD.MOV.U32 R161, RZ, RZ, R106 ;  /* 0x000000ffffa17224 */ /* 0x000fe400078e006a */
[----:B------:R-:W-:Y:S02]  /*65b0*/  IMAD.MOV.U32 R2, RZ, RZ, R107 ;  /* 0x000000ffff027224 */ /* 0x000fe400078e006b */
[----:B------:R-:W-:Y:S02]  /*65c0*/  IMAD.MOV.U32 R190, RZ, RZ, R104 ;  /* 0x000000ffffbe7224 */ /* 0x000fe400078e0068 */
[----:B------:R-:W-:Y:S02]  /*65d0*/  IMAD.MOV.U32 R20, RZ, RZ, R105 ;  /* 0x000000ffff147224 */ /* 0x000fe400078e0069 */
[----:B------:R-:W-:Y:S02]  /*65e0*/  IMAD.MOV.U32 R106, RZ, RZ, R9 ;  /* 0x000000ffff6a7224 */ /* 0x000fe400078e0009 */
[----:B------:R-:W-:-:S02]  /*65f0*/  IMAD.MOV.U32 R107, RZ, RZ, R10 ;  /* 0x000000ffff6b7224 */ /* 0x000fc400078e000a */
[----:B------:R-:W-:Y:S02]  /*6600*/  IMAD.MOV.U32 R104, RZ, RZ, R27 ;  /* 0x000000ffff687224 */ /* 0x000fe400078e001b */
[----:B------:R-:W-:Y:S02]  /*6610*/  IMAD.MOV.U32 R105, RZ, RZ, R28 ;  /* 0x000000ffff697224 */ /* 0x000fe400078e001c */
        /* <DEDUP_REMOVED lines=211> */
[----:B------:R-:W-:Y:S01]  /*7350*/  IMAD.WIDE R104, R163, 0x2, R104 ;  /* 0x00000002a3687825 */ /* 0x000fe200078e0268 */
[----:B------:R-:W-:-:S03]  /*7360*/  UIADD3 UR5, UPT, UPT, UR5, -0x1, URZ ;  /* 0xffffffff05057890 */ /* 0x000fc6000fffe0ff */
        /* <DEDUP_REMOVED lines=8> */
[----:B------:R-:W-:Y:S01]  /*73f0*/  IMAD.WIDE R106, R163, 0x2, R106 ;  /* 0x00000002a36a7825 */ /* 0x000fe200078e026a */
[----:B------:R-:W-:-:S03]  /*7400*/  UISETP.NE.U32.AND UP0, UPT, UR5, URZ, UPT ;  /* 0x000000ff0500728c */ /* 0x000fc6000bf05070 */
        /* <DEDUP_REMOVED lines=11> */
[----:B-1----:R-:W-:Y:S02]  /*74c0*/  IMAD.SHL.U32 R238, R238, 0x10, RZ ;  /* 0x00000010eeee7824 */ /* 0x002fe400078e00ff */
[----:B------:R-:W-:Y:S01]  /*74d0*/  IMAD.WIDE R6, R163, 0x2, R6 ;  /* 0x00000002a3067825 */ /* 0x000fe200078e0206 */
[----:B------:R-:W-:-:S03]  /*74e0*/  UIADD3 UR8, UPT, UPT, UR8, -0x10, URZ ;  /* 0xfffffff008087890 */ /* 0x000fc6000fffe0ff */
[----:B------:R-:W-:-:S04]  /*74f0*/  IMAD.WIDE R12, R163, 0x2, R12 ;  /* 0x00000002a30c7825 */ /* 0x000fc800078e020c */
[----:B------:R-:W-:-:S04]  /*7500*/  IMAD.WIDE R18, R163, 0x2, R18 ;  /* 0x00000002a3127825 */ /* 0x000fc800078e0212 */
[----:B------:R-:W-:-:S04]  /*7510*/  IMAD.WIDE R24, R163, 0x2, R24 ;  /* 0x00000002a3187825 */ /* 0x000fc800078e0218 */
[----:B------:R-:W-:-:S04]  /*7520*/  IMAD.WIDE R30, R163, 0x2, R30 ;  /* 0x00000002a31e7825 */ /* 0x000fc800078e021e */
[----:B------:R-:W-:-:S04]  /*7530*/  IMAD.WIDE R36, R163, 0x2, R36 ;  /* 0x00000002a3247825 */ /* 0x000fc800078e0224 */
[----:B------:R-:W-:-:S04]  /*7540*/  IMAD.WIDE R42, R163, 0x2, R42 ;  /* 0x00000002a32a7825 */ /* 0x000fc800078e022a */
[----:B------:R-:W-:Y:S02]  /*7550*/  IMAD.MOV.U32 R184, RZ, RZ, R106 ;  /* 0x000000ffffb87224 */ /* 0x000fe400078e006a */
[----:B------:R-:W-:Y:S02]  /*7560*/  IMAD.MOV.U32 R173, RZ, RZ, R107 ;  /* 0x000000ffffad7224 */ /* 0x000fe400078e006b */
[----:B------:R-:W-:Y:S02]  /*7570*/  IMAD.MOV.U32 R214, RZ, RZ, R104 ;  /* 0x000000ffffd67224 */ /* 0x000fe400078e0068 */
[----:B------:R-:W-:Y:S02]  /*7580*/  IMAD.MOV.U32 R185, RZ, RZ, R105 ;  /* 0x000000ffffb97224 */ /* 0x000fe400078e0069 */
[----:B------:R-:W-:Y:S01]  /*7590*/  IMAD.WIDE R156, R238, 0x2, R156 ;  /* 0x00000002ee9c7825 */ /* 0x000fe200078e029c */
[----:B------:R-:W-:Y:S06]  /*75a0*/  BRA.U UP0, `(.L_x_2) ;  /* 0xffffffd500187547 */ /* 0x000fec000b83ffff */
[----:B------:R-:W-:Y:S02]  /*75b0*/  F2FP.BF16.F32.PACK_AB R12, R83, R79 ;  /* 0x0000004f530c723e */ /* 0x000fe400000010ff */
[----:B------:R-:W-:Y:S02]  /*75c0*/  F2FP.BF16.F32.PACK_AB R8, R82, R78 ;  /* 0x0000004e5208723e */ /* 0x000fe400000010ff */
[----:B------:R-:W-:Y:S02]  /*75d0*/  F2FP.BF16.F32.PACK_AB R4, R81, R77 ;  /* 0x0000004d5104723e */ /* 0x000fe400000010ff */
[----:B------:R-:W-:Y:S02]  /*75e0*/  F2FP.BF16.F32.PACK_AB R24, R51, R47 ;  /* 0x0000002f3318723e */ /* 0x000fe400000010ff */
[----:B------:R-:W-:Y:S02]  /*75f0*/  F2FP.BF16.F32.PACK_AB R20, R50, R46 ;  /* 0x0000002e3214723e */ /* 0x000fe400000010ff */
[----:B------:R-:W-:-:S02]  /*7600*/  F2FP.BF16.F32.PACK_AB R16, R49, R45 ;  /* 0x0000002d3110723e */ /* 0x000fc400000010ff */
        /* <DEDUP_REMOVED lines=25> */
[----:B------:R-:W-:-:S07]  /*77a0*/  F2FP.BF16.F32.PACK_AB R44, R48, R44 ;  /* 0x0000002c302c723e */ /* 0x000fce00000010ff */
.L_x_1:
[----:B0-----:R-:W2:Y:S01]  /*77b0*/  LDL.LU R29, [R1+0x80] ;  /* 0x00008000011d7983 */ /* 0x001ea20000300800 */
[----:B------:R-:W0:Y:S01]  /*77c0*/  S2R R39, SR_TID.X ;  /* 0x0000000000277919 */ /* 0x000e220000002100 */
[----:B------:R-:W1:Y:S01]  /*77d0*/  S2UR UR5, SR_CgaCtaId ;  /* 0x00000000000579c3 */ /* 0x000e620000008800 */
[----:B------:R-:W-:Y:S01]  /*77e0*/  UMOV UR4, 0x400 ;  /* 0x0000040000047882 */ /* 0x000fe20000000000 */
[----:B------:R-:W3:Y:S01]  /*77f0*/  LDCU.128 UR12, c[0x0][0x390] ;  /* 0x00007200ff0c77ac */ /* 0x000ee20008000c00 */
[----:B------:R-:W4:Y:S04]  /*7800*/  LDL.LU R30, [R1+0x58] ;  /* 0x00005800011e7983 */ /* 0x000f280000300800 */
[----:B------:R-:W5:Y:S04]  /*7810*/  LDL.LU R32, [R1+0x7c] ;  /* 0x00007c0001207983 */ /* 0x000f680000300800 */
[----:B------:R-:W4:Y:S04]  /*7820*/  LDL.LU R48, [R1+0x78] ;  /* 0x0000780001307983 */ /* 0x000f280000300800 */
[----:B------:R-:W4:Y:S04]  /*7830*/  LDL.LU R43, [R1+0x74] ;  /* 0x00007400012b7983 */ /* 0x000f280000300800 */
[----:B------:R-:W4:Y:S01]  /*7840*/  LDL.LU R42, [R1+0x70] ;  /* 0x00007000012a7983 */ /* 0x000f220000300800 */
[C---:B0-----:R-:W-:Y:S01]  /*7850*/  IMAD.SHL.U32 R28, R39.reuse, 0x4, RZ ;  /* 0x00000004271c7824 */ /* 0x041fe200078e00ff */
[C---:B------:R-:W-:Y:S01]  /*7860*/  LOP3.LUT R3, R39.reuse, 0x60, RZ, 0xc0, !PT ;  /* 0x0000006027037812 */ /* 0x040fe200078ec0ff */
[----:B------:R-:W-:Y:S01]  /*7870*/  IMAD.SHL.U32 R2, R39, 0x100, RZ ;  /* 0x0000010027027824 */ /* 0x000fe200078e00ff */
[----:B-1----:R-:W-:Y:S01]  /*7880*/  ULEA UR4, UR5, UR4, 0x18 ;  /* 0x0000000405047291 */ /* 0x002fe2000f8ec0ff */
[----:B------:R-:W-:Y:S01]  /*7890*/  BAR.SYNC.DEFER_BLOCKING 0x0 ;  /* 0x0000000000007b1d */ /* 0x000fe20000010000 */
[----:B------:R-:W-:-:S05]  /*78a0*/  LOP3.LUT R28, R28, 0x70, RZ, 0xc0, !PT ;  /* 0x000000701c1c7812 */ /* 0x000fca00078ec0ff */
[----:B------:R-:W-:Y:S01]  /*78b0*/  IMAD R3, R3, 0x10, R28 ;  /* 0x0000001003037824 */ /* 0x000fe200078e021c */
[----:B---3--:R-:W-:Y:S01]  /*78c0*/  ISETP.GE.AND P0, PT, R228, UR14, PT ;  /* 0x0000000ee4007c0c */ /* 0x008fe2000bf06270 */
[----:B------:R-:W-:Y:S01]  /*78d0*/  IMAD.SHL.U32 R28, R39, 0x10, RZ ;  /* 0x00000010271c7824 */ /* 0x000fe200078e00ff */
[----:B------:R-:W0:Y:S01]  /*78e0*/  LDCU UR5, c[0x0][0x3b4] ;  /* 0x00007680ff0577ac */ /* 0x000e220008000800 */
[----:B------:R-:W3:Y:S04]  /*78f0*/  LDL.LU R41, [R1+0x6c] ;  /* 0x00006c0001297983 */ /* 0x000ee80000300800 */
[----:B------:R-:W3:Y:S01]  /*7900*/  LDL.LU R40, [R1+0x68] ;  /* 0x0000680001287983 */ /* 0x000ee20000300800 */
[----:B------:R-:W-:Y:S01]  /*7910*/  ISETP.LT.AND P3, PT, R0, UR15, !P0 ;  /* 0x0000000f00007c0c */ /* 0x000fe2000c761270 */
[----:B0-----:R-:W-:Y:S01]  /*7920*/  IMAD R228, R228, UR5, RZ ;  /* 0x00000005e4e47c24 */ /* 0x001fe2000f8e02ff */
[----:B--2---:R-:W-:-:S04]  /*7930*/  LOP3.LUT R2, R29, 0x1800, R2, 0xf8, !PT ;  /* 0x000018001d027812 */ /* 0x004fc800078ef802 */
[----:B------:R-:W-:Y:S01]  /*7940*/  LOP3.LUT R38, R2, R3, RZ, 0x3c, !PT ;  /* 0x0000000302267212 */ /* 0x000fe200078e3cff */
[----:B------:R-:W-:Y:S01]  /*7950*/  IMAD.SHL.U32 R29, R39, 0x400, RZ ;  /* 0x00000400271d7824 */ /* 0x000fe200078e00ff */
[----:B------:R-:W0:Y:S03]  /*7960*/  LDC R3, c[0x0][0x3b8] ;  /* 0x0000ee00ff037b82 */ /* 0x000e260000000800 */
[----:B------:R-:W-:Y:S04]  /*7970*/  STS.128 [R38+UR4], R44 ;  /* 0x0000002c26007988 */ /* 0x000fe80008000c04 */
[----:B------:R-:W-:Y:S04]  /*7980*/  STS.128 [R38+UR4+0x100], R16 ;  /* 0x0001001026007988 */ /* 0x000fe80008000c04 */
[----:B------:R-:W-:Y:S04]  /*7990*/  STS.128 [R38+UR4+0x80], R20 ;  /* 0x0000801426007988 */ /* 0x000fe80008000c04 */
[----:B------:R-:W-:Y:S01]  /*79a0*/  STS.128 [R38+UR4+0x180], R24 ;  /* 0x0001801826007988 */ /* 0x000fe20008000c04 */
[----:B------:R-:W-:-:S04]  /*79b0*/  LOP3.LUT R29, R29, 0x1800, RZ, 0xc0, !PT ;  /* 0x000018001d1d7812 */ /* 0x000fc800078ec0ff */
[----:B------:R-:W-:-:S04]  /*79c0*/  LOP3.LUT R28, R29, 0x1f0, R28, 0xf8, !PT ;  /* 0x000001f01d1c7812 */ /* 0x000fc800078ef81c */
[----:B------:R-:W-:Y:S01]  /*79d0*/  LOP3.LUT R39, R28, 0x60, R39, 0x78, !PT ;  /* 0x000000601c277812 */ /* 0x000fe200078e7827 */
[----:B------:R-:W-:Y:S01]  /*79e0*/  BAR.SYNC.DEFER_BLOCKING 0x0 ;  /* 0x0000000000007b1d */ /* 0x000fe20000010000 */
[----:B----4-:R-:W-:-:S05]  /*79f0*/  ISETP.LT.AND P1, PT, R30, UR15, !P0 ;  /* 0x0000000f1e007c0c */ /* 0x010fca000c721270 */
[----:B------:R-:W1:Y:S04]  /*7a00*/  LDS.128 R16, [R39+UR4] ;  /* 0x0000000427107984 */ /* 0x000e680008000c00 */
[----:B------:R-:W2:Y:S04]  /*7a10*/  LDS.128 R20, [R39+UR4+0x200] ;  /* 0x0002000427147984 */ /* 0x000ea80008000c00 */
[----:B------:R-:W4:Y:S04]  /*7a20*/  LDS.128 R24, [R39+UR4+0x400] ;  /* 0x0004000427187984 */ /* 0x000f280008000c00 */
[----:B------:R-:W1:Y:S01]  /*7a30*/  LDS.128 R28, [R39+UR4+0x600] ;  /* 0x00060004271c7984 */ /* 0x000e620008000c00 */
[----:B------:R-:W-:Y:S01]  /*7a40*/  BAR.SYNC.DEFER_BLOCKING 0x0 ;  /* 0x0000000000007b1d */ /* 0x000fe20000010000 */
[----:B------:R-:W-:Y:S01]  /*7a50*/  LEA R2, P4, R228, UR12, 0x1 ;  /* 0x0000000ce4027c11 */ /* 0x000fe2000f8808ff */
[----:B0-----:R-:W-:Y:S01]  /*7a60*/  IMAD R35, R0, R3, RZ ;  /* 0x0000000300237224 */ /* 0x001fe200078e02ff */
[----:B-----5:R-:W-:-:S02]  /*7a70*/  ISETP.LT.AND P2, PT, R32, UR15, !P0 ;  /* 0x0000000f20007c0c */ /* 0x020fc4000c741270 */
[----:B------:R-:W-:Y:S02]  /*7a80*/  LEA.HI.X.SX32 R0, R228, UR13, 0x1, P4 ;  /* 0x0000000de4007c11 */ /* 0x000fe4000a0f0eff */
[C---:B------:R-:W-:Y:S01]  /*7a90*/  ISETP.LT.AND P4, PT, R227.reuse, UR15, !P0 ;  /* 0x0000000fe3007c0c */ /* 0x040fe2000c781270 */
[----:B------:R-:W-:Y:S01]  /*7aa0*/  IMAD R227, R227, R3, RZ ;  /* 0x00000003e3e37224 */ /* 0x000fe200078e02ff */
[C---:B------:R-:W-:Y:S01]  /*7ab0*/  LEA R32, P5, R35.reuse, R2, 0x1 ;  /* 0x0000000223207211 */ /* 0x040fe200078a08ff */
[----:B------:R-:W-:Y:S04]  /*7ac0*/  STS.128 [R38+UR4], R76 ;  /* 0x0000004c26007988 */ /* 0x000fe80008000c04 */
[----:B------:R-:W-:Y:S04]  /*7ad0*/  STS.128 [R38+UR4+0x100], R4 ;  /* 0x0001000426007988 */ /* 0x000fe80008000c04 */
[----:B------:R-:W-:Y:S04]  /*7ae0*/  STS.128 [R38+UR4+0x80], R8 ;  /* 0x0000800826007988 */ /* 0x000fe80008000c04 */
[----:B------:R0:W-:Y:S01]  /*7af0*/  STS.128 [R38+UR4+0x180], R12 ;  /* 0x0001800c26007988 */ /* 0x0001e20008000c04 */
[----:B------:R-:W-:Y:S01]  /*7b00*/  LEA.HI.X.SX32 R33, R35, R0, 0x1, P5 ;  /* 0x0000000023217211 */ /* 0x000fe200028f0eff */
[----:B------:R-:W-:Y:S06]  /*7b10*/  BAR.SYNC.DEFER_BLOCKING 0x0 ;  /* 0x0000000000007b1d */ /* 0x000fec0000010000 */
[----:B0-----:R-:W5:Y:S01]  /*7b20*/  LDL.LU R12, [R1+0x64] ;  /* 0x00006400010c7983 */ /* 0x001f620000300800 */
[----:B------:R-:W-:Y:S01]  /*7b30*/  LEA R34, P5, R227, R2, 0x1 ;  /* 0x00000002e3227211 */ /* 0x000fe200078a08ff */
[----:B------:R-:W-:-:S03]  /*7b40*/  IMAD R37, R3, 0x10, R35 ;  /* 0x0000001003257824 */ /* 0x000fc600078e0223 */
[----:B------:R-:W-:Y:S01]  /*7b50*/  LEA.HI.X.SX32 R35, R227, R0, 0x1, P5 ;  /* 0x00000000e3237211 */ /* 0x000fe200028f0eff */
[----:B-1----:R-:W-:Y:S04]  /*7b60*/  @P3 STG.E.U16 desc[UR10][R32.64], R16 ;  /* 0x0000001020003986 */ /* 0x002fe8000c10150a */
[----:B--2---:R0:W-:Y:S04]  /*7b70*/  @P4 STG.E.U16 desc[UR10][R34.64], R20 ;  /* 0x0000001422004986 */ /* 0x0041e8000c10150a */
[----:B0-----:R-:W2:Y:S04]  /*7b80*/  LDL.LU R35, [R1+0x60] ;  /* 0x0000600001237983 */ /* 0x001ea80000300800 */
[----:B------:R-:W2:Y:S04]  /*7b90*/  LDL.LU R34, [R1+0x5c] ;  /* 0x00005c0001227983 */ /* 0x000ea80000300800 */
[----:B------:R-:W2:Y:S01]  /*7ba0*/  LDL.LU R14, [R1+0x54] ;  /* 0x00005400010e7983 */ /* 0x000ea20000300800 */
[----:B------:R-:W-:Y:S01]  /*7bb0*/  LEA R36, P6, R37, R2, 0x1 ;  /* 0x0000000225247211 */ /* 0x000fe200078c08ff */
[----:B------:R-:W-:Y:S01]  /*7bc0*/  IMAD R5, R3, 0x8, R37 ;  /* 0x0000000803057824 */ /* 0x000fe200078e0225 */
[----:B------:R-:W-:Y:S01]  /*7bd0*/  ISETP.LT.AND P5, PT, R48, UR15, !P0 ;  /* 0x0000000f30007c0c */ /* 0x000fe2000c7a1270 */
[----:B------:R-:W2:Y:S01]  /*7be0*/  LDL.LU R32, [R1+0x50] ;  /* 0x0000500001207983 */ /* 0x000ea20000300800 */
[----:B------:R-:W-:Y:S01]  /*7bf0*/  LEA.HI.X.SX32 R37, R37, R0, 0x1, P6 ;  /* 0x0000000025257211 */ /* 0x000fe200030f0eff */
[----:B------:R-:W-:Y:S01]  /*7c00*/  IMAD R7, R3, 0x8, R5 ;  /* 0x0000000803077824 */ /* 0x000fe200078e0205 */
[----:B------:R-:W-:Y:S01]  /*7c10*/  LEA R4, P6, R5, R2, 0x1 ;  /* 0x0000000205047211 */ /* 0x000fe200078c08ff */
[----:B------:R-:W2:Y:S01]  /*7c20*/  LDL.LU R33, [R1+0x4c] ;  /* 0x00004c0001217983 */ /* 0x000ea20000300800 */
[----:B------:R-:W-:Y:S01]  /*7c30*/  ISETP.LT.AND P3, PT, R43, UR15, !P0 ;  /* 0x0000000f2b007c0c */ /* 0x000fe2000c761270 */
[----:B------:R-:W-:Y:S01]  /*7c40*/  IMAD R9, R3, 0x8, R7 ;  /* 0x0000000803097824 */ /* 0x000fe200078e0207 */
[----:B------:R-:W-:-:S02]  /*7c50*/  LEA.HI.X.SX32 R5, R5, R0, 0x1, P6 ;  /* 0x0000000005057211 */ /* 0x000fc400030f0eff */
[----:B------:R-:W-:-:S04]  /*7c60*/  LEA R6, P6, R7, R2, 0x1 ;  /* 0x0000000207067211 */ /* 0x000fc800078c08ff */
[----:B------:R-:W-:Y:S02]  /*7c70*/  LEA.HI.X.SX32 R7, R7, R0, 0x1, P6 ;  /* 0x0000000007077211 */ /* 0x000fe400030f0eff */
[----:B------:R-:W-:Y:S01]  /*7c80*/  LEA R8, P6, R9, R2, 0x1 ;  /* 0x0000000209087211 */ /* 0x000fe200078c08ff */
[----:B------:R-:W-:Y:S01]  /*7c90*/  IMAD R13, R3, 0x8, R9 ;  /* 0x00000008030d7824 */ /* 0x000fe200078e0209 */
[----:B------:R-:W-:Y:S02]  /*7ca0*/  PRMT R16, R16, 0x7632, R16 ;  /* 0x0000763210107816 */ /* 0x000fe40000000010 */
[----:B------:R-:W-:Y:S02]  /*7cb0*/  LEA.HI.X.SX32 R9, R9, R0, 0x1, P6 ;  /* 0x0000000009097211 */ /* 0x000fe400030f0eff */
[----:B------:R-:W-:Y:S01]  /*7cc0*/  PRMT R20, R20, 0x7632, R20 ;  /* 0x0000763214147816 */ /* 0x000fe20000000014 */
[----:B----4-:R-:W-:Y:S01]  /*7cd0*/  @P1 STG.E.U16 desc[UR10][R36.64], R24 ;  /* 0x0000001824001986 */ /* 0x010fe2000c10150a */
[----:B------:R-:W-:-:S03]  /*7ce0*/  ISETP.LT.AND P4, PT, R42, UR15, !P0 ;  /* 0x0000000f2a007c0c */ /* 0x000fc6000c781270 */
[----:B------:R0:W-:Y:S04]  /*7cf0*/  @P2 STG.E.U16 desc[UR10][R4.64], R28 ;  /* 0x0000001c04002986 */ /* 0x0001e8000c10150a */
[----:B------:R-:W-:Y:S04]  /*7d00*/  @P5 STG.E.U16 desc[UR10][R6.64], R16 ;  /* 0x0000001006005986 */ /* 0x000fe8000c10150a */
[----:B------:R-:W-:Y:S01]  /*7d10*/  @P3 STG.E.U16 desc[UR10][R8.64], R20 ;  /* 0x0000001408003986 */ /* 0x000fe2000c10150a */
[----:B------:R-:W-:Y:S01]  /*7d20*/  LEA R10, P6, R13, R2, 0x1 ;  /* 0x000000020d0a7211 */ /* 0x000fe200078c08ff */
[----:B------:R-:W-:Y:S01]  /*7d30*/  IMAD R15, R226, R3, RZ ;  /* 0x00000003e20f7224 */ /* 0x000fe200078e02ff */
[----:B0-----:R-:W-:-:S02]  /*7d40*/  PRMT R5, R24, 0x7632, R5 ;  /* 0x0000763218057816 */ /* 0x001fc40000000005 */
[----:B------:R-:W-:Y:S01]  /*7d50*/  LEA.HI.X.SX32 R11, R13, R0, 0x1, P6 ;  /* 0x000000000d0b7211 */ /* 0x000fe200030f0eff */
[----:B------:R-:W-:Y:S01]  /*7d60*/  IMAD R13, R3, 0x10, R13 ;  /* 0x00000010030d7824 */ /* 0x000fe200078e020d */
[----:B------:R-:W-:Y:S02]  /*7d70*/  ISETP.LT.AND P5, PT, R226, UR15, !P0 ;  /* 0x0000000fe2007c0c */ /* 0x000fe4000c7a1270 */
[----:B------:R-:W-:Y:S02]  /*7d80*/  LEA R4, P6, R15, R2, 0x1 ;  /* 0x000000020f047211 */ /* 0x000fe400078c08ff */
[----:B---3--:R-:W-:Y:S01]  /*7d90*/  ISETP.LT.AND P1, PT, R41, UR15, !P0 ;  /* 0x0000000f29007c0c */ /* 0x008fe2000c721270 */
[----:B------:R0:W-:Y:S01]  /*7da0*/  @P4 STG.E.U16 desc[UR10][R10.64], R5 ;  /* 0x000000050a004986 */ /* 0x0001e2000c10150a */
[----:B------:R-:W-:Y:S02]  /*7db0*/  PRMT R28, R28, 0x7632, R28 ;  /* 0x000076321c1c7816 */ /* 0x000fe4000000001c */
[----:B0-----:R-:W-:-:S02]  /*7dc0*/  LEA.HI.X.SX32 R5, R15, R0, 0x1, P6 ;  /* 0x000000000f057211 */ /* 0x001fc400030f0eff */
[----:B------:R-:W-:-:S04]  /*7dd0*/  LEA R6, P6, R13, R2, 0x1 ;  /* 0x000000020d067211 */ /* 0x000fc800078c08ff */
[----:B------:R-:W-:Y:S01]  /*7de0*/  LEA.HI.X.SX32 R7, R13, R0, 0x1, P6 ;  /* 0x000000000d077211 */ /* 0x000fe200030f0eff */
[----:B------:R0:W-:Y:S04]  /*7df0*/  @P5 STG.E.U16 desc[UR10][R4.64], R28 ;  /* 0x0000001c04005986 */ /* 0x0001e8000c10150a */
[----:B------:R1:W-:Y:S01]  /*7e00*/  @P1 STG.E.U16 desc[UR10][R6.64], R17 ;  /* 0x0000001106001986 */ /* 0x0003e2000c10150a */
[----:B-----5:R-:W-:-:S03]  /*7e10*/  ISETP.LT.AND P3, PT, R12, UR15, !P0 ;  /* 0x0000000f0c007c0c */ /* 0x020fc6000c761270 */
[----:B------:R-:W3:Y:S01]  /*7e20*/  LDL.LU R12, [R1+0x48] ;  /* 0x00004800010c7983 */ /* 0x000ee20000300800 */
[----:B--2---:R-:W-:-:S03]  /*7e30*/  ISETP.LT.AND P1, PT, R14, UR15, !P0 ;  /* 0x0000000f0e007c0c */ /* 0x004fc6000c721270 */
[----:B------:R-:W2:Y:S01]  /*7e40*/  LDL.LU R14, [R1+0x44] ;  /* 0x00004400010e7983 */ /* 0x000ea20000300800 */
[----:B------:R-:W-:Y:S01]  /*7e50*/  IMAD R9, R3, 0x8, R13 ;  /* 0x0000000803097824 */ /* 0x000fe200078e020d */
[----:B------:R-:W-:-:S03]  /*7e60*/  ISETP.LT.AND P2, PT, R40, UR15, !P0 ;  /* 0x0000000f28007c0c */ /* 0x000fc6000c741270 */
[----:B------:R-:W-:Y:S01]  /*7e70*/  IMAD R13, R3, 0x8, R9 ;  /* 0x00000008030d7824 */ /* 0x000fe200078e0209 */
[----:B------:R-:W-:Y:S02]  /*7e80*/  LEA R8, P6, R9, R2, 0x1 ;  /* 0x0000000209087211 */ /* 0x000fe400078c08ff */
[----:B------:R-:W-:Y:S01]  /*7e90*/  ISETP.LT.AND P4, PT, R35, UR15, !P0 ;  /* 0x0000000f23007c0c */ /* 0x000fe2000c781270 */
[----:B------:R-:W-:Y:S01]  /*7ea0*/  IMAD R15, R3, 0x8, R13 ;  /* 0x00000008030f7824 */ /* 0x000fe200078e020d */
[----:B------:R-:W-:Y:S02]  /*7eb0*/  LEA.HI.X.SX32 R9, R9, R0, 0x1, P6 ;  /* 0x0000000009097211 */ /* 0x000fe400030f0eff */
[----:B------:R-:W-:-:S04]  /*7ec0*/  LEA R10, P6, R13, R2, 0x1 ;  /* 0x000000020d0a7211 */ /* 0x000fc800078c08ff */
[----:B------:R-:W-:Y:S02]  /*7ed0*/  LEA.HI.X.SX32 R11, R13, R0, 0x1, P6 ;  /* 0x000000000d0b7211 */ /* 0x000fe400030f0eff */
[C---:B0-----:R-:W-:Y:S01]  /*7ee0*/  LEA R4, P6, R15.reuse, R2, 0x1 ;  /* 0x000000020f047211 */ /* 0x041fe200078c08ff */
[----:B------:R0:W-:Y:S03]  /*7ef0*/  @P2 STG.E.U16 desc[UR10][R8.64], R21 ;  /* 0x0000001508002986 */ /* 0x0001e6000c10150a */
[----:B------:R-:W-:Y:S01]  /*7f00*/  LEA.HI.X.SX32 R5, R15, R0, 0x1, P6 ;  /* 0x000000000f057211 */ /* 0x000fe200030f0eff */
[----:B------:R4:W-:Y:S01]  /*7f10*/  @P3 STG.E.U16 desc[UR10][R10.64], R25 ;  /* 0x000000190a003986 */ /* 0x0009e2000c10150a */
[----:B------:R-:W-:-:S03]  /*7f20*/  ISETP.LT.AND P2, PT, R32, UR15, !P0 ;  /* 0x0000000f20007c0c */ /* 0x000fc6000c741270 */
[----:B------:R-:W5:Y:S04]  /*7f30*/  LDL.LU R32, [R1+0x40] ;  /* 0x0000400001207983 */ /* 0x000f680000300800 */
[----:B------:R-:W5:Y:S04]  /*7f40*/  LDL.LU R24, [R1+0x3c] ;  /* 0x00003c0001187983 */ /* 0x000f680000300800 */
[----:B------:R0:W-:Y:S04]  /*7f50*/  @P4 STG.E.U16 desc[UR10][R4.64], R29 ;  /* 0x0000001d04004986 */ /* 0x0001e8000c10150a */
[----:B------:R-:W5:Y:S01]  /*7f60*/  LDL.LU R20, [R1+0x38] ;  /* 0x0000380001147983 */ /* 0x000f620000300800 */
[----:B------:R-:W-:Y:S01]  /*7f70*/  IMAD R13, R3, 0x8, R15 ;  /* 0x00000008030d7824 */ /* 0x000fe200078e020f */
[----:B------:R-:W-:-:S03]  /*7f80*/  ISETP.LT.AND P5, PT, R34, UR15, !P0 ;  /* 0x0000000f22007c0c */ /* 0x000fc6000c7a1270 */
[----:B------:R-:W-:Y:S01]  /*7f90*/  IMAD R15, R3, 0x8, R13 ;  /* 0x00000008030f7824 */ /* 0x000fe200078e020d */
[----:B-1----:R-:W-:-:S04]  /*7fa0*/  LEA R6, P6, R13, R2, 0x1 ;  /* 0x000000020d067211 */ /* 0x002fc800078c08ff */
[----:B------:R-:W-:Y:S02]  /*7fb0*/  LEA.HI.X.SX32 R7, R13, R0, 0x1, P6 ;  /* 0x000000000d077211 */ /* 0x000fe400030f0eff */
[----:B0-----:R-:W-:Y:S02]  /*7fc0*/  LEA R8, P6, R15, R2, 0x1 ;  /* 0x000000020f087211 */ /* 0x001fe400078c08ff */
[----:B------:R-:W-:Y:S02]  /*7fd0*/  PRMT R17, R17, 0x7632, R17 ;  /* 0x0000763211117816 */ /* 0x000fe40000000011 */
[----:B------:R-:W-:Y:S02]  /*7fe0*/  LEA.HI.X.SX32 R9, R15, R0, 0x1, P6 ;  /* 0x000000000f097211 */ /* 0x000fe400030f0eff */
[----:B------:R-:W-:Y:S01]  /*7ff0*/  PRMT R21, R21, 0x7632, R21 ;  /* 0x0000763215157816 */ /* 0x000fe20000000015 */
[----:B------:R-:W-:Y:S04]  /*8000*/  @P5 STG.E.U16 desc[UR10][R6.64], R17 ;  /* 0x0000001106005986 */ /* 0x000fe8000c10150a */
[----:B------:R0:W-:Y:S01]  /*8010*/  @P1 STG.E.U16 desc[UR10][R8.64], R21 ;  /* 0x0000001508001986 */ /* 0x0001e2000c10150a */
[----:B---3--:R-:W-:-:S03]  /*8020*/  ISETP.LT.AND P4, PT, R12, UR15, !P0 ;  /* 0x0000000f0c007c0c */ /* 0x008fc6000c781270 */
[----:B------:R-:W3:Y:S04]  /*8030*/  LDL.LU R12, [R1+0x34] ;  /* 0x00003400010c7983 */ /* 0x000ee80000300800 */
[----:B------:R-:W3:Y:S01]  /*8040*/  LDL.LU R16, [R1+0x30] ;  /* 0x0000300001107983 */ /* 0x000ee20000300800 */
[----:B--2---:R-:W-:-:S03]  /*8050*/  ISETP.LT.AND P1, PT, R14, UR15, !P0 ;  /* 0x0000000f0e007c0c */ /* 0x004fc6000c721270 */
[----:B------:R-:W2:Y:S01]  /*8060*/  LDL.LU R14, [R1+0x2c] ;  /* 0x00002c00010e7983 */ /* 0x000ea20000300800 */
[----:B------:R-:W-:Y:S01]  /*8070*/  IMAD R13, R3, 0x8, R15 ;  /* 0x00000008030d7824 */ /* 0x000fe200078e020f */
[C---:B------:R-:W-:Y:S01]  /*8080*/  ISETP.LT.AND P5, PT, R225.reuse, UR15, !P0 ;  /* 0x0000000fe1007c0c */ /* 0x040fe2000c7a1270 */
[----:B------:R-:W-:-:S03]  /*8090*/  IMAD R225, R225, R3, RZ ;  /* 0x00000003e1e17224 */ /* 0x000fc600078e02ff */
[----:B----4-:R-:W-:Y:S02]  /*80a0*/  LEA R10, P6, R13, R2, 0x1 ;  /* 0x000000020d0a7211 */ /* 0x010fe400078c08ff */
[----:B------:R-:W-:Y:S02]  /*80b0*/  PRMT R5, R25, 0x7632, R5 ;  /* 0x0000763219057816 */ /* 0x000fe40000000005 */
[----:B------:R-:W-:Y:S01]  /*80c0*/  LEA.HI.X.SX32 R11, R13, R0, 0x1, P6 ;  /* 0x000000000d0b7211 */ /* 0x000fe200030f0eff */
[----:B------:R-:W-:Y:S01]  /*80d0*/  IMAD R13, R3, 0x10, R13 ;  /* 0x00000010030d7824 */ /* 0x000fe200078e020d */
[----:B------:R-:W-:-:S03]  /*80e0*/  LEA R4, P6, R225, R2, 0x1 ;  /* 0x00000002e1047211 */ /* 0x000fc600078c08ff */
[----:B------:R1:W-:Y:S01]  /*80f0*/  @P2 STG.E.U16 desc[UR10][R10.64], R5 ;  /* 0x000000050a002986 */ /* 0x0003e2000c10150a */
[----:B------:R-:W-:Y:S01]  /*8100*/  ISETP.LT.AND P3, PT, R33, UR15, !P0 ;  /* 0x0000000f21007c0c */ /* 0x000fe2000c761270 */
[----:B0-----:R-:W-:Y:S01]  /*8110*/  IMAD R9, R3, 0x8, R13 ;  /* 0x0000000803097824 */ /* 0x001fe200078e020d */
[----:B------:R-:W-:Y:S02]  /*8120*/  PRMT R29, R29, 0x7632, R29 ;  /* 0x000076321d1d7816 */ /* 0x000fe4000000001d */
[----:B-1----:R-:W-:Y:S02]  /*8130*/  LEA.HI.X.SX32 R5, R225, R0, 0x1, P6 ;  /* 0x00000000e1057211 */ /* 0x002fe400030f0eff */
[----:B------:R-:W-:-:S04]  /*8140*/  LEA R6, P6, R13, R2, 0x1 ;  /* 0x000000020d067211 */ /* 0x000fc800078c08ff */
[----:B------:R-:W-:Y:S01]  /*8150*/  LEA.HI.X.SX32 R7, R13, R0, 0x1, P6 ;  /* 0x000000000d077211 */ /* 0x000fe200030f0eff */
[----:B------:R-:W-:Y:S01]  /*8160*/  IMAD R13, R3, 0x8, R9 ;  /* 0x00000008030d7824 */ /* 0x000fe200078e0209 */
[C---:B------:R-:W-:Y:S01]  /*8170*/  LEA R8, P6, R9.reuse, R2, 0x1 ;  /* 0x0000000209087211 */ /* 0x040fe200078c08ff */
[----:B------:R0:W-:Y:S03]  /*8180*/  @P5 STG.E.U16 desc[UR10][R4.64], R29 ;  /* 0x0000001d04005986 */ /* 0x0001e6000c10150a */
[----:B------:R-:W-:Y:S02]  /*8190*/  LEA.HI.X.SX32 R9, R9, R0, 0x1, P6 ;  /* 0x0000000009097211 */ /* 0x000fe400030f0eff */
[----:B------:R-:W-:Y:S01]  /*81a0*/  LEA R10, P6, R13, R2, 0x1 ;  /* 0x000000020d0a7211 */ /* 0x000fe200078c08ff */
[----:B------:R-:W-:Y:S01]  /*81b0*/  @P3 STG.E.U16 desc[UR10][R6.64], R18 ;  /* 0x0000001206003986 */ /* 0x000fe2000c10150a */
[----:B-----5:R-:W-:-:S02]  /*81c0*/  ISETP.LT.AND P5, PT, R24, UR15, !P0 ;  /* 0x0000000f18007c0c */ /* 0x020fc4000c7a1270 */
[----:B------:R-:W-:Y:S01]  /*81d0*/  LEA.HI.X.SX32 R11, R13, R0, 0x1, P6 ;  /* 0x000000000d0b7211 */ /* 0x000fe200030f0eff */
[----:B------:R-:W-:Y:S04]  /*81e0*/  @P4 STG.E.U16 desc[UR10][R8.64], R22 ;  /* 0x0000001608004986 */ /* 0x000fe8000c10150a */
[----:B------:R-:W4:Y:S04]  /*81f0*/  LDL.LU R24, [R1+0x28] ;  /* 0x0000280001187983 */ /* 0x000f280000300800 */
[----:B------:R-:W-:Y:S01]  /*8200*/  @P1 STG.E.U16 desc[UR10][R10.64], R26 ;  /* 0x0000001a0a001986 */ /* 0x000fe2000c10150a */
[----:B------:R-:W-:Y:S01]  /*8210*/  IMAD R15, R3, 0x8, R13 ;  /* 0x00000008030f7824 */ /* 0x000fe200078e020d */
[----:B------:R-:W-:-:S02]  /*8220*/  ISETP.LT.AND P2, PT, R32, UR15, !P0 ;  /* 0x0000000f20007c0c */ /* 0x000fc4000c741270 */
[----:B------:R-:W-:Y:S02]  /*8230*/  ISETP.LT.AND P3, PT, R20, UR15, !P0 ;  /* 0x0000000f14007c0c */ /* 0x000fe4000c761270 */
[----:B0-----:R-:W-:-:S04]  /*8240*/  LEA R4, P6, R15, R2, 0x1 ;  /* 0x000000020f047211 */ /* 0x001fc800078c08ff */
[----:B------:R-:W-:-:S05]  /*8250*/  LEA.HI.X.SX32 R5, R15, R0, 0x1, P6 ;  /* 0x000000000f057211 */ /* 0x000fca00030f0eff */
[----:B------:R0:W-:Y:S01]  /*8260*/  @P2 STG.E.U16 desc[UR10][R4.64], R30 ;  /* 0x0000001e04002986 */ /* 0x0001e2000c10150a */
[----:B------:R-:W-:-:S04]  /*8270*/  IMAD R13, R3, 0x8, R15 ;  /* 0x00000008030d7824 */ /* 0x000fc800078e020f */
[----:B------:R-:W-:Y:S01]  /*8280*/  IMAD R15, R3, 0x8, R13 ;  /* 0x00000008030f7824 */ /* 0x000fe200078e020d */
[----:B0-----:R-:W-:Y:S02]  /*8290*/  PRMT R5, R26, 0x7632, R5 ;  /* 0x000076321a057816 */ /* 0x001fe40000000005 */
[C---:B------:R-:W-:Y:S02]  /*82a0*/  LEA R6, P6, R13.reuse, R2, 0x1 ;  /* 0x000000020d067211 */ /* 0x040fe400078c08ff */
[----:B------:R-:W-:Y:S02]  /*82b0*/  PRMT R18, R18, 0x7632, R18 ;  /* 0x0000763212127816 */ /* 0x000fe40000000012 */
[----:B------:R-:W-:Y:S01]  /*82c0*/  LEA.HI.X.SX32 R7, R13, R0, 0x1, P6 ;  /* 0x000000000d077211 */ /* 0x000fe200030f0eff */
[----:B------:R-:W-:Y:S01]  /*82d0*/  IMAD R13, R3, 0x8, R15 ;  /* 0x00000008030d7824 */ /* 0x000fe200078e020f */
[----:B------:R-:W-:-:S04]  /*82e0*/  LEA R8, P6, R15, R2, 0x1 ;  /* 0x000000020f087211 */ /* 0x000fc800078c08ff */
[----:B------:R-:W-:Y:S01]  /*82f0*/  LEA.HI.X.SX32 R9, R15, R0, 0x1, P6 ;  /* 0x000000000f097211 */ /* 0x000fe200030f0eff */
[----:B------:R-:W-:Y:S01]  /*8300*/  @P5 STG.E.U16 desc[UR10][R6.64], R18 ;  /* 0x0000001206005986 */ /* 0x000fe2000c10150a */
[C---:B------:R-:W-:Y:S01]  /*8310*/  LEA R10, P6, R13.reuse, R2, 0x1 ;  /* 0x000000020d0a7211 */ /* 0x040fe200078c08ff */
[C---:B------:R-:W-:Y:S01]  /*8320*/  IMAD R15, R224.reuse, R3, RZ ;  /* 0x00000003e00f7224 */ /* 0x040fe200078e02ff */
[----:B------:R-:W-:Y:S02]  /*8330*/  ISETP.LT.AND P5, PT, R224, UR15, !P0 ;  /* 0x0000000fe0007c0c */ /* 0x000fe4000c7a1270 */
[----:B------:R-:W-:Y:S02]  /*8340*/  PRMT R22, R22, 0x7632, R22 ;  /* 0x0000763216167816 */ /* 0x000fe40000000016 */
[----:B------:R-:W-:Y:S02]  /*8350*/  LEA.HI.X.SX32 R11, R13, R0, 0x1, P6 ;  /* 0x000000000d0b7211 */ /* 0x000fe400030f0eff */
[----:B------:R-:W-:Y:S01]  /*8360*/  LEA R4, P6, R15, R2, 0x1 ;  /* 0x000000020f047211 */ /* 0x000fe200078c08ff */
[----:B------:R-:W-:Y:S01]  /*8370*/  @P3 STG.E.U16 desc[UR10][R8.64], R22 ;  /* 0x0000001608003986 */ /* 0x000fe2000c10150a */
[----:B------:R-:W-:-:S02]  /*8380*/  PRMT R30, R30, 0x7632, R30 ;  /* 0x000076321e1e7816 */ /* 0x000fc4000000001e */
[----:B---3--:R-:W-:Y:S02]  /*8390*/  ISETP.LT.AND P4, PT, R12, UR15, !P0 ;  /* 0x0000000f0c007c0c */ /* 0x008fe4000c781270 */
[----:B------:R-:W3:Y:S01]  /*83a0*/  LDL.LU R12, [R1+0x24] ;  /* 0x00002400010c7983 */ /* 0x000ee20000300800 */
[----:B------:R-:W-:-:S03]  /*83b0*/  ISETP.LT.AND P1, PT, R16, UR15, !P0 ;  /* 0x0000000f10007c0c */ /* 0x000fc6000c721270 */
[----:B------:R-:W5:Y:S04]  /*83c0*/  LDL.LU R17, [R1+0x20] ;  /* 0x0000200001117983 */ /* 0x000f680000300800 */
[----:B------:R-:W5:Y:S04]  /*83d0*/  LDL.LU R16, [R1+0x1c] ;  /* 0x00001c0001107983 */ /* 0x000f680000300800 */
[----:B------:R-:W5:Y:S04]  /*83e0*/  LDL.LU R21, [R1+0x18] ;  /* 0x0000180001157983 */ /* 0x000f680000300800 */
[----:B------:R-:W5:Y:S01]  /*83f0*/  LDL.LU R20, [R1+0x14] ;  /* 0x0000140001147983 */ /* 0x000f620000300800 */
[----:B--2---:R-:W-:-:S03]  /*8400*/  ISETP.LT.AND P2, PT, R14, UR15, !P0 ;  /* 0x0000000f0e007c0c */ /* 0x004fc6000c741270 */
[----:B------:R-:W2:Y:S04]  /*8410*/  LDL.LU R14, [R1+0x10] ;  /* 0x00001000010e7983 */ /* 0x000ea80000300800 */
[----:B------:R-:W2:Y:S04]  /*8420*/  LDL.LU R26, [R1+0xc] ;  /* 0x00000c00011a7983 */ /* 0x000ea80000300800 */
[----:B------:R0:W-:Y:S04]  /*8430*/  @P4 STG.E.U16 desc[UR10][R10.64], R5 ;  /* 0x000000050a004986 */ /* 0x0001e8000c10150a */
[----:B------:R-:W2:Y:S04]  /*8440*/  LDL.LU R33, [R1+0x8] ;  /* 0x0000080001217983 */ /* 0x000ea80000300800 */
[----:B------:R-:W2:Y:S01]  /*8450*/  LDL.LU R32, [R1+0x4] ;  /* 0x0000040001207983 */ /* 0x000ea20000300800 */
[----:B0-----:R-:W-:-:S05]  /*8460*/  LEA.HI.X.SX32 R5, R15, R0, 0x1, P6 ;  /* 0x000000000f057211 */ /* 0x001fca00030f0eff */
[----:B------:R0:W-:Y:S04]  /*8470*/  @P5 STG.E.U16 desc[UR10][R4.64], R30 ;  /* 0x0000001e04005986 */ /* 0x0001e8000c10150a */
[----:B0-----:R-:W2:Y:S01]  /*8480*/  LDL.LU R30, [R1] ;  /* 0x00000000011e7983 */ /* 0x001ea20000300800 */
[----:B------:R-:W-:-:S04]  /*8490*/  IMAD R13, R3, 0x10, R13 ;  /* 0x00000010030d7824 */ /* 0x000fc800078e020d */
[----:B------:R-:W-:Y:S01]  /*84a0*/  IMAD R9, R3, 0x8, R13 ;  /* 0x0000000803097824 */ /* 0x000fe200078e020d */
[----:B------:R-:W-:-:S04]  /*84b0*/  LEA R6, P6, R13, R2, 0x1 ;  /* 0x000000020d067211 */ /* 0x000fc800078c08ff */
[----:B------:R-:W-:Y:S01]  /*84c0*/  LEA.HI.X.SX32 R7, R13, R0, 0x1, P6 ;  /* 0x000000000d077211 */ /* 0x000fe200030f0eff */
[----:B------:R-:W-:Y:S01]  /*84d0*/  IMAD R13, R3, 0x8, R9 ;  /* 0x00000008030d7824 */ /* 0x000fe200078e0209 */
[----:B------:R-:W-:Y:S02]  /*84e0*/  LEA R8, P5, R9, R2, 0x1 ;  /* 0x0000000209087211 */ /* 0x000fe400078a08ff */
[----:B----4-:R-:W-:Y:S01]  /*84f0*/  ISETP.LT.AND P3, PT, R24, UR15, !P0 ;  /* 0x0000000f18007c0c */ /* 0x010fe2000c761270 */
[----:B------:R-:W-:Y:S01]  /*8500*/  IMAD R11, R3, 0x8, R13 ;  /* 0x00000008030b7824 */ /* 0x000fe200078e020d */
[----:B------:R-:W-:Y:S01]  /*8510*/  LEA.HI.X.SX32 R9, R9, R0, 0x1, P5 ;  /* 0x0000000009097211 */ /* 0x000fe200028f0eff */
[----:B------:R0:W-:Y:S02]  /*8520*/  @P1 STG.E.U16 desc[UR10][R6.64], R19 ;  /* 0x0000001306001986 */ /* 0x0001e4000c10150a */
[----:B------:R-:W-:Y:S02]  /*8530*/  IMAD R15, R3, 0x8, R11 ;  /* 0x00000008030f7824 */ /* 0x000fe400078e020b */
[----:B------:R-:W-:Y:S01]  /*8540*/  @P2 STG.E.U16 desc[UR10][R8.64], R23 ;  /* 0x0000001708002986 */ /* 0x000fe2000c10150a */
[----:B------:R-:W-:-:S03]  /*8550*/  PRMT R25, R19, 0x7632, R25 ;  /* 0x0000763213197816 */ /* 0x000fc60000000019 */
[----:B------:R-:W1:Y:S01]  /*8560*/  LDS.128 R4, [R39+UR4] ;  /* 0x0000000427047984 */ /* 0x000e620008000c00 */
[----:B0-----:R-:W-:-:S04]  /*8570*/  IMAD R19, R3, 0x8, R15 ;  /* 0x0000000803137824 */ /* 0x001fc800078e020f */
[----:B------:R-:W-:Y:S01]  /*8580*/  IMAD R29, R3, 0x8, R19 ;  /* 0x00000008031d7824 */ /* 0x000fe200078e0213 */
[----:B------:R-:W-:Y:S02]  /*8590*/  PRMT R28, R31, 0x7632, R28 ;  /* 0x000076321f1c7816 */ /* 0x000fe4000000001c */
[----:B---3--:R-:W-:Y:S02]  /*85a0*/  ISETP.LT.AND P4, PT, R12, UR15, !P0 ;  /* 0x0000000f0c007c0c */ /* 0x008fe4000c781270 */
[----:B------:R-:W-:-:S04]  /*85b0*/  LEA R12, P5, R13, R2, 0x1 ;  /* 0x000000020d0c7211 */ /* 0x000fc800078a08ff */
[----:B------:R-:W-:Y:S02]  /*85c0*/  LEA.HI.X.SX32 R13, R13, R0, 0x1, P5 ;  /* 0x000000000d0d7211 */ /* 0x000fe400028f0eff */
[----:B-----5:R-:W-:Y:S02]  /*85d0*/  ISETP.LT.AND P1, PT, R16, UR15, !P0 ;  /* 0x0000000f10007c0c */ /* 0x020fe4000c721270 */
[----:B------:R-:W-:Y:S02]  /*85e0*/  LEA R16, P5, R11, R2, 0x1 ;  /* 0x000000020b107211 */ /* 0x000fe400078a08ff */
[----:B------:R-:W-:Y:S02]  /*85f0*/  ISETP.LT.AND P6, PT, R17, UR15, !P0 ;  /* 0x0000000f11007c0c */ /* 0x000fe4000c7c1270 */
[----:B------:R-:W-:Y:S01]  /*8600*/  LEA.HI.X.SX32 R17, R11, R0, 0x1, P5 ;  /* 0x000000000b117211 */ /* 0x000fe200028f0eff */
[----:B------:R0:W-:Y:S01]  /*8610*/  @P3 STG.E.U16 desc[UR10][R12.64], R27 ;  /* 0x0000001b0c003986 */ /* 0x0001e2000c10150a */
[----:B------:R-:W-:-:S03]  /*8620*/  ISETP.LT.AND P5, PT, R20, UR15, !P0 ;  /* 0x0000000f14007c0c */ /* 0x000fc6000c7a1270 */
[----:B------:R-:W-:Y:S01]  /*8630*/  @P4 STG.E.U16 desc[UR10][R16.64], R31 ;  /* 0x0000001f10004986 */ /* 0x000fe2000c10150a */
[----:B------:R-:W-:Y:S02]  /*8640*/  LEA R20, P4, R15, R2, 0x1 ;  /* 0x000000020f147211 */ /* 0x000fe400078808ff */
[----:B------:R-:W-:Y:S01]  /*8650*/  ISETP.LT.AND P2, PT, R21, UR15, !P0 ;  /* 0x0000000f15007c0c */ /* 0x000fe2000c741270 */
[----:B------:R-:W3:Y:S01]  /*8660*/  LDS.128 R8, [R39+UR4+0x200] ;  /* 0x0002000427087984 */ /* 0x000ee20008000c00 */
[----:B------:R-:W-:Y:S02]  /*8670*/  LEA.HI.X.SX32 R21, R15, R0, 0x1, P4 ;  /* 0x000000000f157211 */ /* 0x000fe400020f0eff */
[----:B------:R-:W-:Y:S02]  /*8680*/  LEA R22, P4, R19, R2, 0x1 ;  /* 0x0000000213167211 */ /* 0x000fe400078808ff */
[----:B0-----:R-:W-:Y:S01]  /*8690*/  PRMT R27, R23, 0x7632, R27 ;  /* 0x00007632171b7816 */ /* 0x001fe2000000001b */
[----:B------:R0:W-:Y:S01]  /*86a0*/  @P6 STG.E.U16 desc[UR10][R20.64], R25 ;  /* 0x0000001914006986 */ /* 0x0001e2000c10150a */
[----:B------:R-:W-:-:S02]  /*86b0*/  LEA.HI.X.SX32 R23, R19, R0, 0x1, P4 ;  /* 0x0000000013177211 */ /* 0x000fc400020f0eff */
[C---:B------:R-:W-:Y:S01]  /*86c0*/  ISETP.LT.AND P4, PT, R223.reuse, UR15, !P0 ;  /* 0x0000000fdf007c0c */ /* 0x040fe2000c781270 */
[----:B------:R-:W-:Y:S01]  /*86d0*/  IMAD R223, R223, R3, RZ ;  /* 0x00000003dfdf7224 */ /* 0x000fe200078e02ff */
[C---:B------:R-:W-:Y:S02]  /*86e0*/  LEA R24, P6, R29.reuse, R2, 0x1 ;  /* 0x000000021d187211 */ /* 0x040fe400078c08ff */
[----:B--2---:R-:W-:Y:S01]  /*86f0*/  ISETP.LT.AND P3, PT, R14, UR15, !P0 ;  /* 0x0000000f0e007c0c */ /* 0x004fe2000c761270 */
[----:B------:R-:W-:Y:S04]  /*8700*/  LDS.128 R16, [R39+UR4+0x600] ;  /* 0x0006000427107984 */ /* 0x000fe80008000c00 */
[----:B------:R-:W2:Y:S01]  /*8710*/  LDS.128 R12, [R39+UR4+0x400] ;  /* 0x00040004270c7984 */ /* 0x000ea20008000c00 */
[----:B0-----:R-:W-:Y:S01]  /*8720*/  LEA.HI.X.SX32 R25, R29, R0, 0x1, P6 ;  /* 0x000000001d197211 */ /* 0x001fe200030f0eff */
[----:B------:R-:W-:-:S02]  /*8730*/  IMAD R29, R3, 0x10, R29 ;  /* 0x00000010031d7824 */ /* 0x000fc400078e021d */
[----:B------:R0:W-:Y:S01]  /*8740*/  @P1 STG.E.U16 desc[UR10][R22.64], R27 ;  /* 0x0000001b16001986 */ /* 0x0001e2000c10150a */
[----:B------:R-:W-:Y:S02]  /*8750*/  ISETP.LT.AND P1, PT, R26, UR15, !P0 ;  /* 0x0000000f1a007c0c */ /* 0x000fe4000c721270 */
[----:B------:R-:W-:Y:S02]  /*8760*/  LEA R26, P6, R223, R2, 0x1 ;  /* 0x00000002df1a7211 */ /* 0x000fe400078c08ff */
[----:B------:R-:W-:Y:S02]  /*8770*/  PRMT R21, R27, 0x7632, R21 ;  /* 0x000076321b157816 */ /* 0x000fe40000000015 */
[----:B0-----:R-:W-:Y:S01]  /*8780*/  LEA.HI.X.SX32 R27, R223, R0, 0x1, P6 ;  /* 0x00000000df1b7211 */ /* 0x001fe200030f0eff */
[----:B------:R-:W-:Y:S01]  /*8790*/  IMAD R23, R3, 0x8, R29 ;  /* 0x0000000803177824 */ /* 0x000fe200078e021d */
[C---:B------:R-:W-:Y:S01]  /*87a0*/  LEA R20, P6, R29.reuse, R2, 0x1 ;  /* 0x000000021d147211 */ /* 0x040fe200078c08ff */
[----:B------:R0:W-:Y:S03]  /*87b0*/  @P2 STG.E.U16 desc[UR10][R24.64], R21 ;  /* 0x0000001518002986 */ /* 0x0001e6000c10150a */
[----:B0-----:R-:W-:Y:S01]  /*87c0*/  LEA.HI.X.SX32 R21, R29, R0, 0x1, P6 ;  /* 0x000000001d157211 */ /* 0x001fe200030f0eff */
[----:B------:R-:W-:Y:S01]  /*87d0*/  IMAD R29, R3, 0x8, R23 ;  /* 0x00000008031d7824 */ /* 0x000fe200078e0217 */
[----:B------:R-:W-:-:S03]  /*87e0*/  LEA R22, P6, R23, R2, 0x1 ;  /* 0x0000000217167211 */ /* 0x000fc600078c08ff */
[----:B------:R-:W-:Y:S01]  /*87f0*/  IMAD R31, R3, 0x8, R29 ;  /* 0x00000008031f7824 */ /* 0x000fe200078e021d */
[----:B------:R-:W-:Y:S02]  /*8800*/  LEA.HI.X.SX32 R23, R23, R0, 0x1, P6 ;  /* 0x0000000017177211 */ /* 0x000fe400030f0eff */
[C---:B------:R-:W-:Y:S01]  /*8810*/  LEA R24, P6, R29.reuse, R2, 0x1 ;  /* 0x000000021d187211 */ /* 0x040fe200078c08ff */
[----:B------:R0:W-:Y:S03]  /*8820*/  @P4 STG.E.U16 desc[UR10][R26.64], R28 ;  /* 0x0000001c1a004986 */ /* 0x0001e6000c10150a */
[----:B------:R-:W-:Y:S01]  /*8830*/  LEA.HI.X.SX32 R25, R29, R0, 0x1, P6 ;  /* 0x000000001d197211 */ /* 0x000fe200030f0eff */
[----:B------:R-:W-:Y:S01]  /*8840*/  IMAD R29, R3, 0x8, R31 ;  /* 0x00000008031d7824 */ /* 0x000fe200078e021f */
[----:B-1----:R1:W-:Y:S01]  /*8850*/  @P5 STG.E.U16 desc[UR10][R20.64], R4 ;  /* 0x0000000414005986 */ /* 0x0023e2000c10150a */
[----:B------:R-:W-:-:S02]  /*8860*/  ISETP.LT.AND P2, PT, R33, UR15, !P0 ;  /* 0x0000000f21007c0c */ /* 0x000fc4000c741270 */
[C---:B0-----:R-:W-:Y:S02]  /*8870*/  LEA R26, P6, R31.reuse, R2, 0x1 ;  /* 0x000000021f1a7211 */ /* 0x041fe400078c08ff */
[----:B------:R-:W-:Y:S02]  /*8880*/  ISETP.LT.AND P4, PT, R32, UR15, !P0 ;  /* 0x0000000f20007c0c */ /* 0x000fe4000c781270 */
[----:B------:R-:W-:Y:S01]  /*8890*/  LEA.HI.X.SX32 R27, R31, R0, 0x1, P6 ;  /* 0x000000001f1b7211 */ /* 0x000fe200030f0eff */
[----:B------:R-:W-:Y:S01]  /*88a0*/  IMAD R31, R3, 0x8, R29 ;  /* 0x00000008031f7824 */ /* 0x000fe200078e021d */
[C---:B-1----:R-:W-:Y:S01]  /*88b0*/  LEA R20, P6, R29.reuse, R2, 0x1 ;  /* 0x000000021d147211 */ /* 0x042fe200078c08ff */
[----:B---3--:R0:W-:Y:S01]  /*88c0*/  @P3 STG.E.U16 desc[UR10][R22.64], R8 ;  /* 0x0000000816003986 */ /* 0x0081e2000c10150a */
[----:B------:R-:W-:Y:S02]  /*88d0*/  ISETP.LT.AND P5, PT, R30, UR15, !P0 ;  /* 0x0000000f1e007c0c */ /* 0x000fe4000c7a1270 */
[----:B------:R-:W-:Y:S01]  /*88e0*/  LEA.HI.X.SX32 R21, R29, R0, 0x1, P6 ;  /* 0x000000001d157211 */ /* 0x000fe200030f0eff */
[----:B------:R-:W-:Y:S01]  /*88f0*/  IMAD R29, R3, 0x8, R31 ;  /* 0x00000008031d7824 */ /* 0x000fe200078e021f */
[----:B--2---:R1:W-:Y:S01]  /*8900*/  @P1 STG.E.U16 desc[UR10][R24.64], R12 ;  /* 0x0000000c18001986 */ /* 0x0043e2000c10150a */
[----:B------:R-:W-:-:S02]  /*8910*/  PRMT R4, R4, 0x7632, R4 ;  /* 0x0000763204047816 */ /* 0x000fc40000000004 */
[----:B0-----:R-:W-:-:S04]  /*8920*/  LEA R22, P6, R31, R2, 0x1 ;  /* 0x000000021f167211 */ /* 0x001fc800078c08ff */
[----:B------:R-:W-:Y:S01]  /*8930*/  LEA.HI.X.SX32 R23, R31, R0, 0x1, P6 ;  /* 0x000000001f177211 */ /* 0x000fe200030f0eff */
[----:B------:R-:W-:Y:S01]  /*8940*/  IMAD R31, R222, R3, RZ ;  /* 0x00000003de1f7224 */ /* 0x000fe200078e02ff */
[C---:B-1----:R-:W-:Y:S01]  /*8950*/  LEA R24, P6, R29.reuse, R2, 0x1 ;  /* 0x000000021d187211 */ /* 0x042fe200078c08ff */
[----:B------:R-:W-:Y:S01]  /*8960*/  @P2 STG.E.U16 desc[UR10][R26.64], R16 ;  /* 0x000000101a002986 */ /* 0x000fe2000c10150a */
[----:B------:R-:W-:Y:S02]  /*8970*/  PRMT R8, R8, 0x7632, R8 ;  /* 0x0000763208087816 */ /* 0x000fe40000000008 */
[----:B------:R-:W-:Y:S01]  /*8980*/  LEA.HI.X.SX32 R25, R29, R0, 0x1, P6 ;  /* 0x000000001d197211 */ /* 0x000fe200030f0eff */
[----:B------:R0:W-:Y:S01]  /*8990*/  @P4 STG.E.U16 desc[UR10][R20.64], R4 ;  /* 0x0000000414004986 */ /* 0x0001e2000c10150a */
[----:B------:R-:W-:Y:S01]  /*89a0*/  IMAD R29, R3, 0x10, R29 ;  /* 0x00000010031d7824 */ /* 0x000fe200078e021d */
[----:B------:R-:W-:Y:S02]  /*89b0*/  ISETP.LT.AND P3, PT, R252, UR15, !P0 ;  /* 0x0000000ffc007c0c */ /* 0x000fe4000c761270 */
[----:B------:R1:W-:Y:S01]  /*89c0*/  @P5 STG.E.U16 desc[UR10][R22.64], R8 ;  /* 0x0000000816005986 */ /* 0x0003e2000c10150a */
[----:B------:R-:W-:-:S02]  /*89d0*/  ISETP.LT.AND P4, PT, R222, UR15, !P0 ;  /* 0x0000000fde007c0c */ /* 0x000fc4000c781270 */
[----:B0-----:R-:W-:-:S04]  /*89e0*/  LEA R20, P6, R31, R2, 0x1 ;  /* 0x000000021f147211 */ /* 0x001fc800078c08ff */
[----:B------:R-:W-:Y:S01]  /*89f0*/  LEA.HI.X.SX32 R21, R31, R0, 0x1, P6 ;  /* 0x000000001f157211 */ /* 0x000fe200030f0eff */
[----:B-1----:R-:W-:Y:S01]  /*8a00*/  IMAD R23, R3, 0x8, R29 ;  /* 0x0000000803177824 */ /* 0x002fe200078e021d */
[C---:B------:R-:W-:Y:S02]  /*8a10*/  LEA R26, P6, R29.reuse, R2, 0x1 ;  /* 0x000000021d1a7211 */ /* 0x040fe400078c08ff */
[----:B------:R-:W-:Y:S02]  /*8a20*/  PRMT R12, R12, 0x7632, R12 ;  /* 0x000076320c0c7816 */ /* 0x000fe4000000000c */
[----:B------:R-:W-:Y:S01]  /*8a30*/  LEA.HI.X.SX32 R27, R29, R0, 0x1, P6 ;  /* 0x000000001d1b7211 */ /* 0x000fe200030f0eff */
[----:B------:R-:W-:Y:S01]  /*8a40*/  IMAD R29, R3, 0x8, R23 ;  /* 0x00000008031d7824 */ /* 0x000fe200078e0217 */
[----:B------:R-:W-:Y:S02]  /*8a50*/  LEA R22, P6, R23, R2, 0x1 ;  /* 0x0000000217167211 */ /* 0x000fe400078c08ff */
[----:B------:R-:W-:Y:S01]  /*8a60*/  ISETP.LT.AND P1, PT, R251, UR15, !P0 ;  /* 0x0000000ffb007c0c */ /* 0x000fe2000c721270 */
[----:B------:R0:W-:Y:S01]  /*8a70*/  @P3 STG.E.U16 desc[UR10][R24.64], R12 ;  /* 0x0000000c18003986 */ /* 0x0001e2000c10150a */
[----:B------:R-:W-:Y:S01]  /*8a80*/  PRMT R16, R16, 0x7632, R16 ;  /* 0x0000763210107816 */ /* 0x000fe20000000010 */
[----:B------:R-:W-:Y:S01]  /*8a90*/  IMAD R31, R3, 0x8, R29 ;  /* 0x00000008031f7824 */ /* 0x000fe200078e021d */
[----:B------:R-:W-:-:S02]  /*8aa0*/  LEA.HI.X.SX32 R23, R23, R0, 0x1, P6 ;  /* 0x0000000017177211 */ /* 0x000fc400030f0eff */
[----:B------:R-:W-:Y:S02]  /*8ab0*/  ISETP.LT.AND P2, PT, R250, UR15, !P0 ;  /* 0x0000000ffa007c0c */ /* 0x000fe4000c741270 */
[----:B------:R-:W-:Y:S01]  /*8ac0*/  ISETP.LT.AND P5, PT, R249, UR15, !P0 ;  /* 0x0000000ff9007c0c */ /* 0x000fe2000c7a1270 */
[----:B------:R1:W-:Y:S01]  /*8ad0*/  @P4 STG.E.U16 desc[UR10][R20.64], R16 ;  /* 0x0000001014004986 */ /* 0x0003e2000c10150a */
[C---:B0-----:R-:W-:Y:S02]  /*8ae0*/  LEA R24, P6, R29.reuse, R2, 0x1 ;  /* 0x000000021d187211 */ /* 0x041fe400078c08ff */
[----:B------:R-:W-:Y:S02]  /*8af0*/  ISETP.LT.AND P3, PT, R248, UR15, !P0 ;  /* 0x0000000ff8007c0c */ /* 0x000fe4000c761270 */
[----:B------:R-:W-:Y:S01]  /*8b00*/  LEA.HI.X.SX32 R25, R29, R0, 0x1, P6 ;  /* 0x000000001d197211 */ /* 0x000fe200030f0eff */
[----:B------:R-:W-:Y:S01]  /*8b10*/  IMAD R29, R3, 0x8, R31 ;  /* 0x00000008031d7824 */ /* 0x000fe200078e021f */
[----:B------:R-:W-:-:S02]  /*8b20*/  ISETP.LT.AND P4, PT, R247, UR15, !P0 ;  /* 0x0000000ff7007c0c */ /* 0x000fc4000c781270 */
[C---:B-1----:R-:W-:Y:S01]  /*8b30*/  LEA R20, P6, R31.reuse, R2, 0x1 ;  /* 0x000000021f147211 */ /* 0x042fe200078c08ff */
[----:B------:R0:W-:Y:S01]  /*8b40*/  @P1 STG.E.U16 desc[UR10][R26.64], R5 ;  /* 0x000000051a001986 */ /* 0x0001e2000c10150a */
[----:B------:R-:W-:Y:S02]  /*8b50*/  ISETP.LT.AND P1, PT, R246, UR15, !P0 ;  /* 0x0000000ff6007c0c */ /* 0x000fe4000c721270 */
[----:B------:R-:W-:Y:S02]  /*8b60*/  LEA.HI.X.SX32 R21, R31, R0, 0x1, P6 ;  /* 0x000000001f157211 */ /* 0x000fe400030f0eff */
[----:B------:R-:W-:Y:S01]  /*8b70*/  LEA R4, P6, R29, R2, 0x1 ;  /* 0x000000021d047211 */ /* 0x000fe200078c08ff */
[----:B------:R1:W-:Y:S01]  /*8b80*/  @P2 STG.E.U16 desc[UR10][R22.64], R9 ;  /* 0x0000000916002986 */ /* 0x0003e2000c10150a */
[----:B------:R-:W-:Y:S01]  /*8b90*/  PRMT R12, R5, 0x7632, R12 ;  /* 0x00007632050c7816 */ /* 0x000fe2000000000c */
[----:B0-----:R-:W-:Y:S01]  /*8ba0*/  IMAD R27, R3, 0x8, R29 ;  /* 0x00000008031b7824 */ /* 0x001fe200078e021d */
[----:B------:R-:W-:Y:S01]  /*8bb0*/  LEA.HI.X.SX32 R5, R29, R0, 0x1, P6 ;  /* 0x000000001d057211 */ /* 0x000fe200030f0eff */
[----:B------:R0:W-:Y:S03]  /*8bc0*/  @P5 STG.E.U16 desc[UR10][R24.64], R13 ;  /* 0x0000000d18005986 */ /* 0x0001e6000c10150a */
[----:B-1----:R-:W-:Y:S01]  /*8bd0*/  LEA R22, P6, R27, R2, 0x1 ;  /* 0x000000021b167211 */ /* 0x002fe200078c08ff */
[----:B------:R1:W-:Y:S01]  /*8be0*/  @P3 STG.E.U16 desc[UR10][R20.64], R17 ;  /* 0x0000001114003986 */ /* 0x0003e2000c10150a */
[----:B------:R-:W-:-:S02]  /*8bf0*/  PRMT R9, R9, 0x7632, R9 ;  /* 0x0000763209097816 */ /* 0x000fc40000000009 */
[----:B------:R-:W-:Y:S01]  /*8c00*/  LEA.HI.X.SX32 R23, R27, R0, 0x1, P6 ;  /* 0x000000001b177211 */ /* 0x000fe200030f0eff */
[----:B------:R-:W-:Y:S01]  /*8c10*/  @P4 STG.E.U16 desc[UR10][R4.64], R12 ;  /* 0x0000000c04004986 */ /* 0x000fe2000c10150a */
[----:B0-----:R-:W-:Y:S01]  /*8c20*/  IMAD R25, R3, 0x8, R27 ;  /* 0x0000000803197824 */ /* 0x001fe200078e021b */
[C---:B------:R-:W-:Y:S01]  /*8c30*/  ISETP.LT.AND P4, PT, R221.reuse, UR15, !P0 ;  /* 0x0000000fdd007c0c */ /* 0x040fe2000c781270 */
[----:B------:R-:W-:Y:S01]  /*8c40*/  IMAD R221, R221, R3, RZ ;  /* 0x00000003dddd7224 */ /* 0x000fe200078e02ff */
[----:B------:R-:W-:Y:S02]  /*8c50*/  ISETP.LT.AND P2, PT, R245, UR15, !P0 ;  /* 0x0000000ff5007c0c */ /* 0x000fe4000c741270 */
[----:B------:R-:W-:Y:S01]  /*8c60*/  LEA R8, P6, R25, R2, 0x1 ;  /* 0x0000000219087211 */ /* 0x000fe200078c08ff */
[----:B------:R0:W-:Y:S01]  /*8c70*/  @P1 STG.E.U16 desc[UR10][R22.64], R9 ;  /* 0x0000000916001986 */ /* 0x0001e2000c10150a */
[----:B------:R-:W-:Y:S02]  /*8c80*/  PRMT R13, R13, 0x7632, R13 ;  /* 0x000076320d0d7816 */ /* 0x000fe4000000000d */
[----:B-1----:R-:W-:-:S02]  /*8c90*/  PRMT R20, R17, 0x7632, R20 ;  /* 0x0000763211147816 */ /* 0x002fc40000000014 */
[----:B0-----:R-:W-:Y:S01]  /*8ca0*/  LEA.HI.X.SX32 R9, R25, R0, 0x1, P6 ;  /* 0x0000000019097211 */ /* 0x001fe200030f0eff */
[----:B------:R-:W-:Y:S01]  /*8cb0*/  IMAD R25, R3, 0x10, R25 ;  /* 0x0000001003197824 */ /* 0x000fe200078e0219 */
[----:B------:R-:W-:-:S03]  /*8cc0*/  LEA R4, P6, R221, R2, 0x1 ;  /* 0x00000002dd047211 */ /* 0x000fc600078c08ff */
[----:B------:R-:W-:Y:S01]  /*8cd0*/  IMAD R17, R3, 0x8, R25 ;  /* 0x0000000803117824 */ /* 0x000fe200078e0219 */
[----:B------:R-:W-:Y:S02]  /*8ce0*/  LEA.HI.X.SX32 R5, R221, R0, 0x1, P6 ;  /* 0x00000000dd057211 */ /* 0x000fe400030f0eff */
[----:B------:R-:W-:Y:S01]  /*8cf0*/  LEA R12, P6, R25, R2, 0x1 ;  /* 0x00000002190c7211 */ /* 0x000fe200078c08ff */
[----:B------:R0:W-:Y:S01]  /*8d00*/  @P2 STG.E.U16 desc[UR10][R8.64], R13 ;  /* 0x0000000d08002986 */ /* 0x0001e2000c10150a */
[----:B------:R-:W-:Y:S01]  /*8d10*/  IMAD R21, R3, 0x8, R17 ;  /* 0x0000000803157824 */ /* 0x000fe200078e0211 */
[----:B------:R-:W-:Y:S02]  /*8d20*/  ISETP.LT.AND P5, PT, R244, UR15, !P0 ;  /* 0x0000000ff4007c0c */ /* 0x000fe4000c7a1270 */
[----:B------:R-:W-:Y:S01]  /*8d30*/  ISETP.LT.AND P3, PT, R243, UR15, !P0 ;  /* 0x0000000ff3007c0c */ /* 0x000fe2000c761270 */
[----:B------:R-:W-:Y:S01]  /*8d40*/  IMAD R23, R3, 0x8, R21 ;  /* 0x0000000803177824 */ /* 0x000fe200078e0215 */
[----:B0-----:R-:W-:-:S02]  /*8d50*/  LEA.HI.X.SX32 R13, R25, R0, 0x1, P6 ;  /* 0x00000000190d7211 */ /* 0x001fc400030f0eff */
[----:B------:R-:W-:-:S04]  /*8d60*/  LEA R16, P6, R17, R2, 0x1 ;  /* 0x0000000211107211 */ /* 0x000fc800078c08ff */
[----:B------:R-:W-:Y:S02]  /*8d70*/  LEA.HI.X.SX32 R17, R17, R0, 0x1, P6 ;  /* 0x0000000011117211 */ /* 0x000fe400030f0eff */
[C---:B------:R-:W-:Y:S01]  /*8d80*/  LEA R8, P6, R21.reuse, R2, 0x1 ;  /* 0x0000000215087211 */ /* 0x040fe200078c08ff */
[----:B------:R0:W-:Y:S01]  /*8d90*/  @P4 STG.E.U16 desc[UR10][R4.64], R20 ;  /* 0x0000001404004986 */ /* 0x0001e2000c10150a */
[----:B------:R-:W-:Y:S02]  /*8da0*/  ISETP.LT.AND P1, PT, R242, UR15, !P0 ;  /* 0x0000000ff2007c0c */ /* 0x000fe4000c721270 */
[----:B------:R-:W-:Y:S01]  /*8db0*/  LEA.HI.X.SX32 R9, R21, R0, 0x1, P6 ;  /* 0x0000000015097211 */ /* 0x000fe200030f0eff */
[----:B------:R-:W-:Y:S01]  /*8dc0*/  IMAD R21, R3, 0x8, R23 ;  /* 0x0000000803157824 */ /* 0x000fe200078e0217 */
[----:B------:R1:W-:Y:S01]  /*8dd0*/  @P5 STG.E.U16 desc[UR10][R12.64], R6 ;  /* 0x000000060c005986 */ /* 0x0003e2000c10150a */
[----:B------:R-:W-:Y:S02]  /*8de0*/  ISETP.LT.AND P2, PT, R241, UR15, !P0 ;  /* 0x0000000ff1007c0c */ /* 0x000fe4000c741270 */
[----:B0-----:R-:W-:-:S04]  /*8df0*/  LEA R4, P6, R23, R2, 0x1 ;  /* 0x0000000217047211 */ /* 0x001fc800078c08ff */
[----:B------:R-:W-:Y:S01]  /*8e00*/  LEA.HI.X.SX32 R5, R23, R0, 0x1, P6 ;  /* 0x0000000017057211 */ /* 0x000fe200030f0eff */
[----:B------:R-:W-:Y:S01]  /*8e10*/  IMAD R23, R3, 0x8, R21 ;  /* 0x0000000803177824 */ /* 0x000fe200078e0215 */
[C---:B-1----:R-:W-:Y:S01]  /*8e20*/  LEA R12, P6, R21.reuse, R2, 0x1 ;  /* 0x00000002150c7211 */ /* 0x042fe200078c08ff */
[----:B------:R0:W-:Y:S01]  /*8e30*/  @P3 STG.E.U16 desc[UR10][R16.64], R10 ;  /* 0x0000000a10003986 */ /* 0x0001e2000c10150a */
[----:B------:R-:W-:Y:S02]  /*8e40*/  ISETP.LT.AND P4, PT, R240, UR15, !P0 ;  /* 0x0000000ff0007c0c */ /* 0x000fe4000c781270 */
[----:B------:R-:W-:Y:S01]  /*8e50*/  LEA.HI.X.SX32 R13, R21, R0, 0x1, P6 ;  /* 0x00000000150d7211 */ /* 0x000fe200030f0eff */
[----:B------:R-:W-:Y:S01]  /*8e60*/  IMAD R21, R3, 0x8, R23 ;  /* 0x0000000803157824 */ /* 0x000fe200078e0217 */
[----:B------:R-:W-:Y:S02]  /*8e70*/  ISETP.LT.AND P5, PT, R239, UR15, !P0 ;  /* 0x0000000fef007c0c */ /* 0x000fe4000c7a1270 */
[----:B------:R-:W-:Y:S01]  /*8e80*/  ISETP.LT.AND P3, PT, R237, UR15, !P0 ;  /* 0x0000000fed007c0c */ /* 0x000fe2000c761270 */
[----:B------:R1:W-:Y:S01]  /*8e90*/  @P1 STG.E.U16 desc[UR10][R8.64], R14 ;  /* 0x0000000e08001986 */ /* 0x0003e2000c10150a */
[----:B0-----:R-:W-:-:S04]  /*8ea0*/  LEA R16, P6, R23, R2, 0x1 ;  /* 0x0000000217107211 */ /* 0x001fc800078c08ff */
[----:B------:R-:W-:Y:S01]  /*8eb0*/  LEA.HI.X.SX32 R17, R23, R0, 0x1, P6 ;  /* 0x0000000017117211 */ /* 0x000fe200030f0eff */
[----:B------:R-:W-:Y:S01]  /*8ec0*/  IMAD R23, R220, R3, RZ ;  /* 0x00000003dc177224 */ /* 0x000fe200078e02ff */
[C---:B-1----:R-:W-:Y:S01]  /*8ed0*/  LEA R8, P6, R21.reuse, R2, 0x1 ;  /* 0x0000000215087211 */ /* 0x042fe200078c08ff */
[----:B------:R0:W-:Y:S01]  /*8ee0*/  @P2 STG.E.U16 desc[UR10][R4.64], R18 ;  /* 0x0000001204002986 */ /* 0x0001e2000c10150a */
[----:B------:R-:W-:Y:S02]  /*8ef0*/  PRMT R6, R6, 0x7632, R6 ;  /* 0x0000763206067816 */ /* 0x000fe40000000006 */
[----:B------:R-:W-:Y:S02]  /*8f00*/  PRMT R10, R10, 0x7632, R10 ;  /* 0x000076320a0a7816 */ /* 0x000fe4000000000a */
[----:B------:R-:W-:Y:S01]  /*8f10*/  LEA.HI.X.SX32 R9, R21, R0, 0x1, P6 ;  /* 0x0000000015097211 */ /* 0x000fe200030f0eff */
[----:B------:R-:W-:Y:S01]  /*8f20*/  IMAD R21, R3, 0x10, R21 ;  /* 0x0000001003157824 */ /* 0x000fe200078e0215 */
[----:B------:R-:W-:Y:S01]  /*8f30*/  PRMT R14, R14, 0x7632, R14 ;  /* 0x000076320e0e7816 */ /* 0x000fe2000000000e */
[----:B------:R1:W-:Y:S01]  /*8f40*/  @P4 STG.E.U16 desc[UR10][R12.64], R6 ;  /* 0x000000060c004986 */ /* 0x0003e2000c10150a */
[----:B0-----:R-:W-:-:S03]  /*8f50*/  LEA R4, P6, R23, R2, 0x1 ;  /* 0x0000000217047211 */ /* 0x001fc600078c08ff */
[----:B------:R0:W-:Y:S01]  /*8f60*/  @P5 STG.E.U16 desc[UR10][R16.64], R10 ;  /* 0x0000000a10005986 */ /* 0x0001e2000c10150a */
[----:B------:R-:W-:-:S03]  /*8f70*/  LEA.HI.X.SX32 R5, R23, R0, 0x1, P6 ;  /* 0x0000000017057211 */ /* 0x000fc600030f0eff */
[----:B------:R-:W-:Y:S01]  /*8f80*/  @P3 STG.E.U16 desc[UR10][R8.64], R14 ;  /* 0x0000000e08003986 */ /* 0x000fe2000c10150a */
[----:B------:R-:W-:Y:S01]  /*8f90*/  IMAD R23, R3, 0x8, R21 ;  /* 0x0000000803177824 */ /* 0x000fe200078e0215 */
[----:B------:R-:W-:Y:S02]  /*8fa0*/  ISETP.LT.AND P4, PT, R220, UR15, !P0 ;  /* 0x0000000fdc007c0c */ /* 0x000fe4000c781270 */
[-C--:B-1----:R-:W-:Y:S02]  /*8fb0*/  LEA R12, P3, R21, R2.reuse, 0x1 ;  /* 0x00000002150c7211 */ /* 0x082fe400078608ff */
[----:B------:R-:W-:Y:S02]  /*8fc0*/  ISETP.LT.AND P1, PT, R236, UR15, !P0 ;  /* 0x0000000fec007c0c */ /* 0x000fe4000c721270 */
[----:B0-----:R-:W-:Y:S02]  /*8fd0*/  LEA R16, P6, R23, R2, 0x1 ;  /* 0x0000000217107211 */ /* 0x001fe400078c08ff */
[-C--:B------:R-:W-:Y:S01]  /*8fe0*/  LEA.HI.X.SX32 R13, R21, R0.reuse, 0x1, P3 ;  /* 0x00000000150d7211 */ /* 0x080fe200018f0eff */
[----:B------:R-:W-:Y:S01]  /*8ff0*/  IMAD R21, R3, 0x8, R23 ;  /* 0x0000000803157824 */ /* 0x000fe200078e0217 */
[----:B------:R-:W-:-:S02]  /*9000*/  LEA.HI.X.SX32 R17, R23, R0, 0x1, P6 ;  /* 0x0000000017117211 */ /* 0x000fc400030f0eff */
[----:B------:R-:W-:Y:S01]  /*9010*/  PRMT R18, R18, 0x7632, R18 ;  /* 0x0000763212127816 */ /* 0x000fe20000000012 */
[----:B------:R-:W-:Y:S01]  /*9020*/  IMAD R23, R3, 0x8, R21 ;  /* 0x0000000803177824 */ /* 0x000fe200078e0215 */
[----:B------:R-:W-:-:S03]  /*9030*/  ISETP.LT.AND P2, PT, R235, UR15, !P0 ;  /* 0x0000000feb007c0c */ /* 0x000fc6000c741270 */
[C---:B------:R-:W-:Y:S01]  /*9040*/  IMAD R25, R3.reuse, 0x8, R23 ;  /* 0x0000000803197824 */ /* 0x040fe200078e0217 */
[----:B------:R0:W-:Y:S04]  /*9050*/  @P4 STG.E.U16 desc[UR10][R4.64], R18 ;  /* 0x0000001204004986 */ /* 0x0001e8000c10150a */
[----:B------:R-:W-:Y:S01]  /*9060*/  @P1 STG.E.U16 desc[UR10][R12.64], R7 ;  /* 0x000000070c001986 */ /* 0x000fe2000c10150a */
[----:B------:R-:W-:Y:S02]  /*9070*/  IMAD R27, R3, 0x8, R25 ;  /* 0x00000008031b7824 */ /* 0x000fe400078e0219 */
[----:B------:R-:W-:Y:S01]  /*9080*/  IMAD R29, R219, R3, RZ ;  /* 0x00000003db1d7224 */ /* 0x000fe200078e02ff */
[----:B0-----:R-:W-:Y:S01]  /*9090*/  LEA R4, P1, R21, R2, 0x1 ;  /* 0x0000000215047211 */ /* 0x001fe200078208ff */
[----:B------:R-:W-:-:S03]  /*90a0*/  IMAD R3, R3, 0x8, R27 ;  /* 0x0000000803037824 */ /* 0x000fc600078e021b */
[----:B------:R-:W-:Y:S02]  /*90b0*/  LEA.HI.X.SX32 R5, R21, R0, 0x1, P1 ;  /* 0x0000000015057211 */ /* 0x000fe400008f0eff */
[-C--:B------:R-:W-:Y:S01]  /*90c0*/  LEA R20, P1, R25, R2.reuse, 0x1 ;  /* 0x0000000219147211 */ /* 0x080fe200078208ff */
[----:B------:R0:W-:Y:S01]  /*90d0*/  @P2 STG.E.U16 desc[UR10][R16.64], R11 ;  /* 0x0000000b10002986 */ /* 0x0001e2000c10150a */
[----:B------:R-:W-:Y:S02]  /*90e0*/  LEA R8, P2, R23, R2, 0x1 ;  /* 0x0000000217087211 */ /* 0x000fe400078408ff */
[----:B------:R-:W-:Y:S02]  /*90f0*/  LEA.HI.X.SX32 R21, R25, R0, 0x1, P1 ;  /* 0x0000000019157211 */ /* 0x000fe400008f0eff */
[----:B------:R-:W-:Y:S02]  /*9100*/  ISETP.LT.AND P5, PT, R234, UR15, !P0 ;  /* 0x0000000fea007c0c */ /* 0x000fe4000c7a1270 */
[----:B------:R-:W-:-:S02]  /*9110*/  ISETP.LT.AND P4, PT, R233, UR15, !P0 ;  /* 0x0000000fe9007c0c */ /* 0x000fc4000c781270 */
[----:B------:R-:W-:Y:S02]  /*9120*/  ISETP.LT.AND P3, PT, R231, UR15, !P0 ;  /* 0x0000000fe7007c0c */ /* 0x000fe4000c761270 */
[----:B0-----:R-:W-:Y:S02]  /*9130*/  LEA R16, P1, R3, R2, 0x1 ;  /* 0x0000000203107211 */ /* 0x001fe400078208ff */
[----:B------:R-:W-:Y:S02]  /*9140*/  LEA.HI.X.SX32 R9, R23, R0, 0x1, P2 ;  /* 0x0000000017097211 */ /* 0x000fe400010f0eff */
[----:B------:R-:W-:Y:S02]  /*9150*/  LEA R12, P6, R27, R2, 0x1 ;  /* 0x000000021b0c7211 */ /* 0x000fe400078c08ff */
[----:B------:R-:W-:Y:S02]  /*9160*/  ISETP.LT.AND P2, PT, R230, UR15, !P0 ;  /* 0x0000000fe6007c0c */ /* 0x000fe4000c741270 */
[----:B------:R-:W-:-:S02]  /*9170*/  LEA.HI.X.SX32 R17, R3, R0, 0x1, P1 ;  /* 0x0000000003117211 */ /* 0x000fc400008f0eff */
[----:B------:R-:W-:Y:S02]  /*9180*/  ISETP.LT.AND P1, PT, R229, UR15, !P0 ;  /* 0x0000000fe5007c0c */ /* 0x000fe4000c721270 */
[----:B------:R-:W-:Y:S02]  /*9190*/  ISETP.LT.AND P0, PT, R219, UR15, !P0 ;  /* 0x0000000fdb007c0c */ /* 0x000fe4000c701270 */
[----:B------:R-:W-:Y:S02]  /*91a0*/  LEA.HI.X.SX32 R13, R27, R0, 0x1, P6 ;  /* 0x000000001b0d7211 */ /* 0x000fe400030f0eff */
[----:B------:R-:W-:Y:S02]  /*91b0*/  LEA R2, P6, R29, R2, 0x1 ;  /* 0x000000021d027211 */ /* 0x000fe400078c08ff */
[----:B------:R-:W-:Y:S02]  /*91c0*/  PRMT R10, R7, 0x7632, R10 ;  /* 0x00007632070a7816 */ /* 0x000fe4000000000a */
[----:B------:R-:W-:-:S02]  /*91d0*/  LEA.HI.X.SX32 R3, R29, R0, 0x1, P6 ;  /* 0x000000001d037211 */ /* 0x000fc400030f0eff */
[----:B------:R-:W-:Y:S01]  /*91e0*/  PRMT R6, R11, 0x7632, R6 ;  /* 0x000076320b067816 */ /* 0x000fe20000000006 */
[----:B------:R0:W-:Y:S01]  /*91f0*/  @P5 STG.E.U16 desc[UR10][R4.64], R15 ;  /* 0x0000000f04005986 */ /* 0x0001e2000c10150a */
[----:B------:R-:W-:-:S03]  /*9200*/  PRMT R0, R15, 0x7632, R0 ;  /* 0x000076320f007816 */ /* 0x000fc60000000000 */
[----:B------:R0:W-:Y:S04]  /*9210*/  @P4 STG.E.U16 desc[UR10][R8.64], R19 ;  /* 0x0000001308004986 */ /* 0x0001e8000c10150a */
[----:B------:R0:W-:Y:S04]  /*9220*/  @P3 STG.E.U16 desc[UR10][R20.64], R10 ;  /* 0x0000000a14003986 */ /* 0x0001e8000c10150a */
[----:B------:R0:W-:Y:S04]  /*9230*/  @P2 STG.E.U16 desc[UR10][R12.64], R6 ;  /* 0x000000060c002986 */ /* 0x0001e8000c10150a */
[----:B------:R0:W-:Y:S01]  /*9240*/  @P1 STG.E.U16 desc[UR10][R16.64], R0 ;  /* 0x0000000010001986 */ /* 0x0001e2000c10150a */
[----:B------:R-:W-:Y:S05]  /*9250*/  @!P0 EXIT ;  /* 0x000000000000894d */ /* 0x000fea0003800000 */
[----:B0-----:R-:W-:-:S05]  /*9260*/  PRMT R19, R19, 0x7632, R19 ;  /* 0x0000763213137816 */ /* 0x001fca0000000013 */
[----:B------:R-:W-:Y:S01]  /*9270*/  STG.E.U16 desc[UR10][R2.64], R19 ;  /* 0x0000001302007986 */ /* 0x000fe2000c10150a */
[----:B------:R-:W-:Y:S05]  /*9280*/  EXIT ;  /* 0x000000000000794d */ /* 0x000fea0003800000 */
.L_x_3:
[----:B------:R-:W-:-:S00]  /*9290*/  BRA `(.L_x_3) ;  /* 0xfffffffc00fc7947 */ /* 0x000fc0000383ffff */
[----:B------:R-:W-:-:S00]  /*92a0*/  NOP ;  /* 0x0000000000007918 */ /* 0x000fc00000000000 */
        /* <DEDUP_REMOVED lines=13> */
.L_x_4:


//--------------------- .nv.shared.matmul_kernel  --------------------------
	.section	.nv.shared.matmul_kernel,"aw",@nobits
	.sectionflags	@""
	.align	16
	.zero		1024


//--------------------- .nv.shared.reserved.0     --------------------------
	.section	.nv.shared.reserved.0,"aw",@nobits
	.weak		__nv_reservedSMEM_offset_0_alias
	.size		__nv_reservedSMEM_offset_0_alias, 0, 64
	.other		__nv_reservedSMEM_offset_0_alias,@"STO_CUDA_RESERVED_SHARED STV_DEFAULT"
__nv_reservedSMEM_offset_0_alias:
	.zero		0
	.zero		64


//--------------------- .nv.constant0.matmul_kernel --------------------------
	.section	.nv.constant0.matmul_kernel,"a",@progbits
	.sectionflags	@""
	.align	4
.nv.constant0.matmul_kernel:
	.zero		976


//--------------------- SYMBOLS --------------------------

	.type		.nv.reservedSmem.offset0,@object
	.size		.nv.reservedSmem.offset0,0x4
	.type		.nv.reservedSmem.cap,@object
	.size		.nv.reservedSmem.cap,0x4
